//
// Generated by NVIDIA NVVM Compiler
//
// Compiler Build ID: CL-36424714
// Cuda compilation tools, release 13.0, V13.0.88
// Based on NVVM 20.0.0
//

.version 9.0
.target sm_100
.address_size 64

	// .globl	_Z11init_kernelPiPfS_i
.global .align 4 .b8 precalc_xorwow_matrix[102400];
.global .align 4 .b8 precalc_xorwow_offset_matrix[102400];
.global .align 4 .b8 mrg32k3aM1[2304];
.global .align 4 .b8 mrg32k3aM2[2304];
.global .align 4 .b8 mrg32k3aM1SubSeq[2016];
.global .align 4 .b8 mrg32k3aM2SubSeq[2016];
.global .align 4 .b8 mrg32k3aM1Seq[2304];
.global .align 4 .b8 mrg32k3aM2Seq[2304];
.const .align 8 .b8 __cr_lgamma_table[72];
// _ZZ11init_kernelPiPfS_iE9shared_IA has been demoted

.visible .entry _Z11init_kernelPiPfS_i(
	.param .u64 .ptr .align 1 _Z11init_kernelPiPfS_i_param_0,
	.param .u64 .ptr .align 1 _Z11init_kernelPiPfS_i_param_1,
	.param .u64 .ptr .align 1 _Z11init_kernelPiPfS_i_param_2,
	.param .u32 _Z11init_kernelPiPfS_i_param_3
)
{
	.reg .pred 	%p<5>;
	.reg .b32 	%r<14>;
	.reg .b32 	%f<2>;
	.reg .b64 	%rd<12>;
	// demoted variable
	.shared .align 4 .b8 _ZZ11init_kernelPiPfS_iE9shared_IA[4000];
	ld.param.u64 	%rd1, [_Z11init_kernelPiPfS_i_param_0];
	ld.param.u64 	%rd2, [_Z11init_kernelPiPfS_i_param_1];
	ld.param.u64 	%rd3, [_Z11init_kernelPiPfS_i_param_2];
	ld.param.u32 	%r3, [_Z11init_kernelPiPfS_i_param_3];
	mov.u32 	%r4, %ctaid.x;
	mov.u32 	%r5, %ntid.x;
	mov.u32 	%r6, %tid.x;
	mad.lo.s32 	%r1, %r4, %r5, %r6;
	setp.gt.u32 	%p1, %r6, 999;
	setp.ge.s32 	%p2, %r1, %r3;
	shl.b32 	%r7, %r6, 2;
	mov.u32 	%r8, _ZZ11init_kernelPiPfS_iE9shared_IA;
	add.s32 	%r2, %r8, %r7;
	or.pred  	%p3, %p1, %p2;
	@%p3 bra 	$L__BB0_2;
	cvta.to.global.u64 	%rd4, %rd3;
	mul.wide.s32 	%rd5, %r1, 4;
	add.s64 	%rd6, %rd4, %rd5;
	ld.global.u32 	%r9, [%rd6];
	st.shared.u32 	[%r2], %r9;
$L__BB0_2:
	setp.ge.s32 	%p4, %r1, %r3;
	bar.sync 	0;
	@%p4 bra 	$L__BB0_4;
	ld.shared.u32 	%r10, [%r2+4];
	ld.shared.u32 	%r11, [%r2];
	sub.s32 	%r12, %r10, %r11;
	cvt.rn.f32.s32 	%f1, %r12;
	cvta.to.global.u64 	%rd7, %rd2;
	mul.wide.s32 	%rd8, %r1, 4;
	add.s64 	%rd9, %rd7, %rd8;
	st.global.f32 	[%rd9], %f1;
	cvta.to.global.u64 	%rd10, %rd1;
	add.s64 	%rd11, %rd10, %rd8;
	mov.b32 	%r13, 0;
	st.global.u32 	[%rd11], %r13;
$L__BB0_4:
	ret;

}
	// .globl	_Z15random_generatePfP17curandStateXORWOWmi
.visible .entry _Z15random_generatePfP17curandStateXORWOWmi(
	.param .u64 .ptr .align 1 _Z15random_generatePfP17curandStateXORWOWmi_param_0,
	.param .u64 .ptr .align 1 _Z15random_generatePfP17curandStateXORWOWmi_param_1,
	.param .u64 _Z15random_generatePfP17curandStateXORWOWmi_param_2,
	.param .u32 _Z15random_generatePfP17curandStateXORWOWmi_param_3
)
{
	.reg .pred 	%p<25>;
	.reg .b32 	%r<453>;
	.reg .b32 	%f<3>;
	.reg .b64 	%rd<23>;

	ld.param.u64 	%rd8, [_Z15random_generatePfP17curandStateXORWOWmi_param_0];
	ld.param.u64 	%rd9, [_Z15random_generatePfP17curandStateXORWOWmi_param_1];
	ld.param.u64 	%rd10, [_Z15random_generatePfP17curandStateXORWOWmi_param_2];
	ld.param.u32 	%r204, [_Z15random_generatePfP17curandStateXORWOWmi_param_3];
	mov.u32 	%r205, %ctaid.x;
	mov.u32 	%r206, %ntid.x;
	mov.u32 	%r207, %tid.x;
	mad.lo.s32 	%r1, %r205, %r206, %r207;
	setp.ge.s32 	%p1, %r1, %r204;
	@%p1 bra 	$L__BB1_44;
	cvta.to.global.u64 	%rd11, %rd9;
	cvt.s64.s32 	%rd1, %r1;
	mul.wide.s32 	%rd12, %r1, 48;
	add.s64 	%rd2, %rd11, %rd12;
	cvt.u32.u64 	%r208, %rd10;
	xor.b32  	%r209, %r208, -1429050551;
	mul.lo.s32 	%r210, %r209, 1099087573;
	{ .reg .b32 tmp; mov.b64 {tmp, %r211}, %rd10; }
	xor.b32  	%r212, %r211, -136515619;
	mul.lo.s32 	%r213, %r212, -1703105765;
	add.s32 	%r214, %r210, %r213;
	add.s32 	%r2, %r214, 6615241;
	add.s32 	%r367, %r210, 123456789;
	st.global.v2.u32 	[%rd2], {%r2, %r367};
	xor.b32  	%r366, %r210, 362436069;
	add.s32 	%r365, %r213, 521288629;
	st.global.v2.u32 	[%rd2+8], {%r366, %r365};
	xor.b32  	%r364, %r213, 88675123;
	add.s32 	%r363, %r210, 5783321;
	st.global.v2.u32 	[%rd2+16], {%r364, %r363};
	setp.eq.s32 	%p2, %r1, 0;
	@%p2 bra 	$L__BB1_43;
	mov.b32 	%r349, 0;
	mov.u64 	%rd22, %rd1;
$L__BB1_3:
	and.b64  	%rd4, %rd22, 3;
	setp.eq.s64 	%p3, %rd4, 0;
	@%p3 bra 	$L__BB1_42;
	mul.wide.u32 	%rd13, %r349, 3200;
	mov.u64 	%rd14, precalc_xorwow_matrix;
	add.s64 	%rd5, %rd14, %rd13;
	cvt.u32.u64 	%r14, %rd4;
	mov.b32 	%r350, 0;
$L__BB1_5:
	mov.b32 	%r363, 0;
	mov.u32 	%r364, %r363;
	mov.u32 	%r365, %r363;
	mov.u32 	%r366, %r363;
	mov.u32 	%r367, %r363;
	mov.u32 	%r356, %r363;
$L__BB1_6:
	mul.wide.u32 	%rd15, %r356, 4;
	add.s64 	%rd16, %rd2, %rd15;
	ld.global.u32 	%r22, [%rd16+4];
	shl.b32 	%r23, %r356, 5;
	mov.b32 	%r362, 0;
$L__BB1_7:
	.pragma "nounroll";
	shr.u32 	%r219, %r22, %r362;
	and.b32  	%r220, %r219, 1;
	setp.eq.b32 	%p4, %r220, 1;
	not.pred 	%p5, %p4;
	add.s32 	%r221, %r23, %r362;
	mul.lo.s32 	%r222, %r221, 5;
	mul.wide.u32 	%rd17, %r222, 4;
	add.s64 	%rd6, %rd5, %rd17;
	@%p5 bra 	$L__BB1_9;
	ld.global.u32 	%r223, [%rd6];
	xor.b32  	%r367, %r367, %r223;
	ld.global.u32 	%r224, [%rd6+4];
	xor.b32  	%r366, %r366, %r224;
	ld.global.u32 	%r225, [%rd6+8];
	xor.b32  	%r365, %r365, %r225;
	ld.global.u32 	%r226, [%rd6+12];
	xor.b32  	%r364, %r364, %r226;
	ld.global.u32 	%r227, [%rd6+16];
	xor.b32  	%r363, %r363, %r227;
$L__BB1_9:
	and.b32  	%r229, %r219, 2;
	setp.eq.s32 	%p6, %r229, 0;
	@%p6 bra 	$L__BB1_11;
	ld.global.u32 	%r230, [%rd6+20];
	xor.b32  	%r367, %r367, %r230;
	ld.global.u32 	%r231, [%rd6+24];
	xor.b32  	%r366, %r366, %r231;
	ld.global.u32 	%r232, [%rd6+28];
	xor.b32  	%r365, %r365, %r232;
	ld.global.u32 	%r233, [%rd6+32];
	xor.b32  	%r364, %r364, %r233;
	ld.global.u32 	%r234, [%rd6+36];
	xor.b32  	%r363, %r363, %r234;
$L__BB1_11:
	and.b32  	%r236, %r219, 4;
	setp.eq.s32 	%p7, %r236, 0;
	@%p7 bra 	$L__BB1_13;
	ld.global.u32 	%r237, [%rd6+40];
	xor.b32  	%r367, %r367, %r237;
	ld.global.u32 	%r238, [%rd6+44];
	xor.b32  	%r366, %r366, %r238;
	ld.global.u32 	%r239, [%rd6+48];
	xor.b32  	%r365, %r365, %r239;
	ld.global.u32 	%r240, [%rd6+52];
	xor.b32  	%r364, %r364, %r240;
	ld.global.u32 	%r241, [%rd6+56];
	xor.b32  	%r363, %r363, %r241;
$L__BB1_13:
	and.b32  	%r243, %r219, 8;
	setp.eq.s32 	%p8, %r243, 0;
	@%p8 bra 	$L__BB1_15;
	ld.global.u32 	%r244, [%rd6+60];
	xor.b32  	%r367, %r367, %r244;
	ld.global.u32 	%r245, [%rd6+64];
	xor.b32  	%r366, %r366, %r245;
	ld.global.u32 	%r246, [%rd6+68];
	xor.b32  	%r365, %r365, %r246;
	ld.global.u32 	%r247, [%rd6+72];
	xor.b32  	%r364, %r364, %r247;
	ld.global.u32 	%r248, [%rd6+76];
	xor.b32  	%r363, %r363, %r248;
$L__BB1_15:
	and.b32  	%r250, %r219, 16;
	setp.eq.s32 	%p9, %r250, 0;
	@%p9 bra 	$L__BB1_17;
	ld.global.u32 	%r251, [%rd6+80];
	xor.b32  	%r367, %r367, %r251;
	ld.global.u32 	%r252, [%rd6+84];
	xor.b32  	%r366, %r366, %r252;
	ld.global.u32 	%r253, [%rd6+88];
	xor.b32  	%r365, %r365, %r253;
	ld.global.u32 	%r254, [%rd6+92];
	xor.b32  	%r364, %r364, %r254;
	ld.global.u32 	%r255, [%rd6+96];
	xor.b32  	%r363, %r363, %r255;
$L__BB1_17:
	and.b32  	%r257, %r219, 32;
	setp.eq.s32 	%p10, %r257, 0;
	@%p10 bra 	$L__BB1_19;
	ld.global.u32 	%r258, [%rd6+100];
	xor.b32  	%r367, %r367, %r258;
	ld.global.u32 	%r259, [%rd6+104];
	xor.b32  	%r366, %r366, %r259;
	ld.global.u32 	%r260, [%rd6+108];
	xor.b32  	%r365, %r365, %r260;
	ld.global.u32 	%r261, [%rd6+112];
	xor.b32  	%r364, %r364, %r261;
	ld.global.u32 	%r262, [%rd6+116];
	xor.b32  	%r363, %r363, %r262;
$L__BB1_19:
	and.b32  	%r264, %r219, 64;
	setp.eq.s32 	%p11, %r264, 0;
	@%p11 bra 	$L__BB1_21;
	ld.global.u32 	%r265, [%rd6+120];
	xor.b32  	%r367, %r367, %r265;
	ld.global.u32 	%r266, [%rd6+124];
	xor.b32  	%r366, %r366, %r266;
	ld.global.u32 	%r267, [%rd6+128];
	xor.b32  	%r365, %r365, %r267;
	ld.global.u32 	%r268, [%rd6+132];
	xor.b32  	%r364, %r364, %r268;
	ld.global.u32 	%r269, [%rd6+136];
	xor.b32  	%r363, %r363, %r269;
$L__BB1_21:
	and.b32  	%r271, %r219, 128;
	setp.eq.s32 	%p12, %r271, 0;
	@%p12 bra 	$L__BB1_23;
	ld.global.u32 	%r272, [%rd6+140];
	xor.b32  	%r367, %r367, %r272;
	ld.global.u32 	%r273, [%rd6+144];
	xor.b32  	%r366, %r366, %r273;
	ld.global.u32 	%r274, [%rd6+148];
	xor.b32  	%r365, %r365, %r274;
	ld.global.u32 	%r275, [%rd6+152];
	xor.b32  	%r364, %r364, %r275;
	ld.global.u32 	%r276, [%rd6+156];
	xor.b32  	%r363, %r363, %r276;
$L__BB1_23:
	and.b32  	%r278, %r219, 256;
	setp.eq.s32 	%p13, %r278, 0;
	@%p13 bra 	$L__BB1_25;
	ld.global.u32 	%r279, [%rd6+160];
	xor.b32  	%r367, %r367, %r279;
	ld.global.u32 	%r280, [%rd6+164];
	xor.b32  	%r366, %r366, %r280;
	ld.global.u32 	%r281, [%rd6+168];
	xor.b32  	%r365, %r365, %r281;
	ld.global.u32 	%r282, [%rd6+172];
	xor.b32  	%r364, %r364, %r282;
	ld.global.u32 	%r283, [%rd6+176];
	xor.b32  	%r363, %r363, %r283;
$L__BB1_25:
	and.b32  	%r285, %r219, 512;
	setp.eq.s32 	%p14, %r285, 0;
	@%p14 bra 	$L__BB1_27;
	ld.global.u32 	%r286, [%rd6+180];
	xor.b32  	%r367, %r367, %r286;
	ld.global.u32 	%r287, [%rd6+184];
	xor.b32  	%r366, %r366, %r287;
	ld.global.u32 	%r288, [%rd6+188];
	xor.b32  	%r365, %r365, %r288;
	ld.global.u32 	%r289, [%rd6+192];
	xor.b32  	%r364, %r364, %r289;
	ld.global.u32 	%r290, [%rd6+196];
	xor.b32  	%r363, %r363, %r290;
$L__BB1_27:
	and.b32  	%r292, %r219, 1024;
	setp.eq.s32 	%p15, %r292, 0;
	@%p15 bra 	$L__BB1_29;
	ld.global.u32 	%r293, [%rd6+200];
	xor.b32  	%r367, %r367, %r293;
	ld.global.u32 	%r294, [%rd6+204];
	xor.b32  	%r366, %r366, %r294;
	ld.global.u32 	%r295, [%rd6+208];
	xor.b32  	%r365, %r365, %r295;
	ld.global.u32 	%r296, [%rd6+212];
	xor.b32  	%r364, %r364, %r296;
	ld.global.u32 	%r297, [%rd6+216];
	xor.b32  	%r363, %r363, %r297;
$L__BB1_29:
	and.b32  	%r299, %r219, 2048;
	setp.eq.s32 	%p16, %r299, 0;
	@%p16 bra 	$L__BB1_31;
	ld.global.u32 	%r300, [%rd6+220];
	xor.b32  	%r367, %r367, %r300;
	ld.global.u32 	%r301, [%rd6+224];
	xor.b32  	%r366, %r366, %r301;
	ld.global.u32 	%r302, [%rd6+228];
	xor.b32  	%r365, %r365, %r302;
	ld.global.u32 	%r303, [%rd6+232];
	xor.b32  	%r364, %r364, %r303;
	ld.global.u32 	%r304, [%rd6+236];
	xor.b32  	%r363, %r363, %r304;
$L__BB1_31:
	and.b32  	%r306, %r219, 4096;
	setp.eq.s32 	%p17, %r306, 0;
	@%p17 bra 	$L__BB1_33;
	ld.global.u32 	%r307, [%rd6+240];
	xor.b32  	%r367, %r367, %r307;
	ld.global.u32 	%r308, [%rd6+244];
	xor.b32  	%r366, %r366, %r308;
	ld.global.u32 	%r309, [%rd6+248];
	xor.b32  	%r365, %r365, %r309;
	ld.global.u32 	%r310, [%rd6+252];
	xor.b32  	%r364, %r364, %r310;
	ld.global.u32 	%r311, [%rd6+256];
	xor.b32  	%r363, %r363, %r311;
$L__BB1_33:
	and.b32  	%r313, %r219, 8192;
	setp.eq.s32 	%p18, %r313, 0;
	@%p18 bra 	$L__BB1_35;
	ld.global.u32 	%r314, [%rd6+260];
	xor.b32  	%r367, %r367, %r314;
	ld.global.u32 	%r315, [%rd6+264];
	xor.b32  	%r366, %r366, %r315;
	ld.global.u32 	%r316, [%rd6+268];
	xor.b32  	%r365, %r365, %r316;
	ld.global.u32 	%r317, [%rd6+272];
	xor.b32  	%r364, %r364, %r317;
	ld.global.u32 	%r318, [%rd6+276];
	xor.b32  	%r363, %r363, %r318;
$L__BB1_35:
	and.b32  	%r320, %r219, 16384;
	setp.eq.s32 	%p19, %r320, 0;
	@%p19 bra 	$L__BB1_37;
	ld.global.u32 	%r321, [%rd6+280];
	xor.b32  	%r367, %r367, %r321;
	ld.global.u32 	%r322, [%rd6+284];
	xor.b32  	%r366, %r366, %r322;
	ld.global.u32 	%r323, [%rd6+288];
	xor.b32  	%r365, %r365, %r323;
	ld.global.u32 	%r324, [%rd6+292];
	xor.b32  	%r364, %r364, %r324;
	ld.global.u32 	%r325, [%rd6+296];
	xor.b32  	%r363, %r363, %r325;
$L__BB1_37:
	and.b32  	%r327, %r219, 32768;
	setp.eq.s32 	%p20, %r327, 0;
	@%p20 bra 	$L__BB1_39;
	ld.global.u32 	%r328, [%rd6+300];
	xor.b32  	%r367, %r367, %r328;
	ld.global.u32 	%r329, [%rd6+304];
	xor.b32  	%r366, %r366, %r329;
	ld.global.u32 	%r330, [%rd6+308];
	xor.b32  	%r365, %r365, %r330;
	ld.global.u32 	%r331, [%rd6+312];
	xor.b32  	%r364, %r364, %r331;
	ld.global.u32 	%r332, [%rd6+316];
	xor.b32  	%r363, %r363, %r332;
$L__BB1_39:
	add.s32 	%r362, %r362, 16;
	setp.ne.s32 	%p21, %r362, 32;
	@%p21 bra 	$L__BB1_7;
	mad.lo.s32 	%r333, %r356, -31, %r23;
	add.s32 	%r356, %r333, 1;
	setp.ne.s32 	%p22, %r356, 5;
	@%p22 bra 	$L__BB1_6;
	st.global.u32 	[%rd2+4], %r367;
	st.global.u32 	[%rd2+8], %r366;
	st.global.u32 	[%rd2+12], %r365;
	st.global.u32 	[%rd2+16], %r364;
	st.global.u32 	[%rd2+20], %r363;
	add.s32 	%r350, %r350, 1;
	setp.lt.u32 	%p23, %r350, %r14;
	@%p23 bra 	$L__BB1_5;
$L__BB1_42:
	shr.u64 	%rd7, %rd22, 2;
	add.s32 	%r349, %r349, 1;
	setp.gt.u64 	%p24, %rd22, 3;
	mov.u64 	%rd22, %rd7;
	@%p24 bra 	$L__BB1_3;
$L__BB1_43:
	mov.b32 	%r334, 0;
	st.global.v2.u32 	[%rd2+24], {%r334, %r334};
	st.global.u32 	[%rd2+32], %r334;
	mov.b64 	%rd18, 0;
	st.global.u64 	[%rd2+40], %rd18;
	shr.u32 	%r335, %r367, 2;
	xor.b32  	%r336, %r335, %r367;
	st.global.v2.u32 	[%rd2+8], {%r365, %r364};
	shl.b32 	%r337, %r363, 4;
	shl.b32 	%r338, %r336, 1;
	xor.b32  	%r339, %r338, %r337;
	xor.b32  	%r340, %r339, %r336;
	xor.b32  	%r341, %r340, %r363;
	st.global.v2.u32 	[%rd2+16], {%r363, %r341};
	add.s32 	%r342, %r2, 362437;
	st.global.v2.u32 	[%rd2], {%r342, %r366};
	add.s32 	%r343, %r341, %r342;
	cvt.rn.f32.u32 	%f1, %r343;
	fma.rn.f32 	%f2, %f1, 0f2F800000, 0f2F000000;
	cvta.to.global.u64 	%rd19, %rd8;
	shl.b64 	%rd20, %rd1, 2;
	add.s64 	%rd21, %rd19, %rd20;
	st.global.f32 	[%rd21], %f2;
$L__BB1_44:
	ret;

}
	// .globl	_Z13minmax_kernelPiS_S_PfPcS1_S1_i
.visible .entry _Z13minmax_kernelPiS_S_PfPcS1_S1_i(
	.param .u64 .ptr .align 1 _Z13minmax_kernelPiS_S_PfPcS1_S1_i_param_0,
	.param .u64 .ptr .align 1 _Z13minmax_kernelPiS_S_PfPcS1_S1_i_param_1,
	.param .u64 .ptr .align 1 _Z13minmax_kernelPiS_S_PfPcS1_S1_i_param_2,
	.param .u64 .ptr .align 1 _Z13minmax_kernelPiS_S_PfPcS1_S1_i_param_3,
	.param .u64 .ptr .align 1 _Z13minmax_kernelPiS_S_PfPcS1_S1_i_param_4,
	.param .u64 .ptr .align 1 _Z13minmax_kernelPiS_S_PfPcS1_S1_i_param_5,
	.param .u64 .ptr .align 1 _Z13minmax_kernelPiS_S_PfPcS1_S1_i_param_6,
	.param .u32 _Z13minmax_kernelPiS_S_PfPcS1_S1_i_param_7
)
{
	.reg .pred 	%p<64>;
	.reg .b16 	%rs<131>;
	.reg .b32 	%r<60>;
	.reg .b32 	%f<17>;
	.reg .b64 	%rd<95>;

	ld.param.u64 	%rd12, [_Z13minmax_kernelPiS_S_PfPcS1_S1_i_param_0];
	ld.param.u64 	%rd10, [_Z13minmax_kernelPiS_S_PfPcS1_S1_i_param_1];
	ld.param.u64 	%rd13, [_Z13minmax_kernelPiS_S_PfPcS1_S1_i_param_2];
	ld.param.u64 	%rd14, [_Z13minmax_kernelPiS_S_PfPcS1_S1_i_param_3];
	ld.param.u64 	%rd15, [_Z13minmax_kernelPiS_S_PfPcS1_S1_i_param_4];
	ld.param.u64 	%rd11, [_Z13minmax_kernelPiS_S_PfPcS1_S1_i_param_5];
	ld.param.u64 	%rd16, [_Z13minmax_kernelPiS_S_PfPcS1_S1_i_param_6];
	ld.param.u32 	%r32, [_Z13minmax_kernelPiS_S_PfPcS1_S1_i_param_7];
	cvta.to.global.u64 	%rd1, %rd12;
	cvta.to.global.u64 	%rd2, %rd16;
	cvta.to.global.u64 	%rd3, %rd15;
	cvta.to.global.u64 	%rd4, %rd14;
	cvta.to.global.u64 	%rd5, %rd13;
	mov.u32 	%r33, %ctaid.x;
	mov.u32 	%r34, %ntid.x;
	mov.u32 	%r35, %tid.x;
	mad.lo.s32 	%r1, %r33, %r34, %r35;
	setp.ge.s32 	%p5, %r1, %r32;
	@%p5 bra 	$L__BB2_49;
	mul.wide.s32 	%rd17, %r1, 4;
	add.s64 	%rd18, %rd5, %rd17;
	ld.global.u32 	%r36, [%rd18];
	setp.ne.s32 	%p6, %r36, 0;
	@%p6 bra 	$L__BB2_49;
	cvta.to.global.u64 	%rd19, %rd10;
	add.s64 	%rd21, %rd19, %rd17;
	ld.global.u32 	%r2, [%rd21+4];
	add.s64 	%rd22, %rd4, %rd17;
	ld.global.f32 	%f1, [%rd22];
	ld.global.u32 	%r57, [%rd21];
	setp.ge.s32 	%p8, %r57, %r2;
	mov.pred 	%p62, 0;
	mov.pred 	%p63, %p62;
	@%p8 bra 	$L__BB2_44;
	sub.s32 	%r4, %r2, %r57;
	and.b32  	%r5, %r4, 7;
	sub.s32 	%r37, %r57, %r2;
	setp.gt.u32 	%p9, %r37, -8;
	mov.b16 	%rs90, 1;
	mov.u16 	%rs89, %rs90;
	@%p9 bra 	$L__BB2_22;
	and.b32  	%r38, %r4, -8;
	neg.s32 	%r55, %r38;
	add.s64 	%rd6, %rd1, 16;
	mov.b16 	%rs90, 1;
$L__BB2_5:
	.pragma "nounroll";
	mul.wide.s32 	%rd23, %r57, 4;
	add.s64 	%rd7, %rd6, %rd23;
	ld.global.u32 	%r9, [%rd7+-16];
	mul.wide.s32 	%rd24, %r9, 4;
	add.s64 	%rd25, %rd5, %rd24;
	ld.global.u32 	%r39, [%rd25];
	setp.ne.s32 	%p10, %r39, 0;
	@%p10 bra 	$L__BB2_7;
	add.s64 	%rd27, %rd4, %rd24;
	ld.global.f32 	%f2, [%rd27];
	setp.le.f32 	%p11, %f2, %f1;
	selp.b16 	%rs89, 0, %rs89, %p11;
	setp.ge.f32 	%p12, %f2, %f1;
	selp.b16 	%rs90, 0, %rs90, %p12;
$L__BB2_7:
	ld.global.u32 	%r10, [%rd7+-12];
	mul.wide.s32 	%rd28, %r10, 4;
	add.s64 	%rd29, %rd5, %rd28;
	ld.global.u32 	%r40, [%rd29];
	setp.ne.s32 	%p13, %r40, 0;
	@%p13 bra 	$L__BB2_9;
	add.s64 	%rd31, %rd4, %rd28;
	ld.global.f32 	%f3, [%rd31];
	setp.le.f32 	%p14, %f3, %f1;
	selp.b16 	%rs89, 0, %rs89, %p14;
	setp.ge.f32 	%p15, %f3, %f1;
	selp.b16 	%rs90, 0, %rs90, %p15;
$L__BB2_9:
	ld.global.u32 	%r11, [%rd7+-8];
	mul.wide.s32 	%rd32, %r11, 4;
	add.s64 	%rd33, %rd5, %rd32;
	ld.global.u32 	%r41, [%rd33];
	setp.ne.s32 	%p16, %r41, 0;
	@%p16 bra 	$L__BB2_11;
	add.s64 	%rd35, %rd4, %rd32;
	ld.global.f32 	%f4, [%rd35];
	setp.le.f32 	%p17, %f4, %f1;
	selp.b16 	%rs89, 0, %rs89, %p17;
	setp.ge.f32 	%p18, %f4, %f1;
	selp.b16 	%rs90, 0, %rs90, %p18;
$L__BB2_11:
	ld.global.u32 	%r12, [%rd7+-4];
	mul.wide.s32 	%rd36, %r12, 4;
	add.s64 	%rd37, %rd5, %rd36;
	ld.global.u32 	%r42, [%rd37];
	setp.ne.s32 	%p19, %r42, 0;
	@%p19 bra 	$L__BB2_13;
	add.s64 	%rd39, %rd4, %rd36;
	ld.global.f32 	%f5, [%rd39];
	setp.le.f32 	%p20, %f5, %f1;
	selp.b16 	%rs89, 0, %rs89, %p20;
	setp.ge.f32 	%p21, %f5, %f1;
	selp.b16 	%rs90, 0, %rs90, %p21;
$L__BB2_13:
	ld.global.u32 	%r13, [%rd7];
	mul.wide.s32 	%rd40, %r13, 4;
	add.s64 	%rd41, %rd5, %rd40;
	ld.global.u32 	%r43, [%rd41];
	setp.ne.s32 	%p22, %r43, 0;
	@%p22 bra 	$L__BB2_15;
	add.s64 	%rd43, %rd4, %rd40;
	ld.global.f32 	%f6, [%rd43];
	setp.le.f32 	%p23, %f6, %f1;
	selp.b16 	%rs89, 0, %rs89, %p23;
	setp.ge.f32 	%p24, %f6, %f1;
	selp.b16 	%rs90, 0, %rs90, %p24;
$L__BB2_15:
	ld.global.u32 	%r14, [%rd7+4];
	mul.wide.s32 	%rd44, %r14, 4;
	add.s64 	%rd45, %rd5, %rd44;
	ld.global.u32 	%r44, [%rd45];
	setp.ne.s32 	%p25, %r44, 0;
	@%p25 bra 	$L__BB2_17;
	add.s64 	%rd47, %rd4, %rd44;
	ld.global.f32 	%f7, [%rd47];
	setp.le.f32 	%p26, %f7, %f1;
	selp.b16 	%rs89, 0, %rs89, %p26;
	setp.ge.f32 	%p27, %f7, %f1;
	selp.b16 	%rs90, 0, %rs90, %p27;
$L__BB2_17:
	ld.global.u32 	%r15, [%rd7+8];
	mul.wide.s32 	%rd48, %r15, 4;
	add.s64 	%rd49, %rd5, %rd48;
	ld.global.u32 	%r45, [%rd49];
	setp.ne.s32 	%p28, %r45, 0;
	@%p28 bra 	$L__BB2_19;
	add.s64 	%rd51, %rd4, %rd48;
	ld.global.f32 	%f8, [%rd51];
	setp.le.f32 	%p29, %f8, %f1;
	selp.b16 	%rs89, 0, %rs89, %p29;
	setp.ge.f32 	%p30, %f8, %f1;
	selp.b16 	%rs90, 0, %rs90, %p30;
$L__BB2_19:
	ld.global.u32 	%r16, [%rd7+12];
	mul.wide.s32 	%rd52, %r16, 4;
	add.s64 	%rd53, %rd5, %rd52;
	ld.global.u32 	%r46, [%rd53];
	setp.ne.s32 	%p31, %r46, 0;
	@%p31 bra 	$L__BB2_21;
	add.s64 	%rd55, %rd4, %rd52;
	ld.global.f32 	%f9, [%rd55];
	setp.le.f32 	%p32, %f9, %f1;
	selp.b16 	%rs89, 0, %rs89, %p32;
	setp.ge.f32 	%p33, %f9, %f1;
	selp.b16 	%rs90, 0, %rs90, %p33;
$L__BB2_21:
	add.s32 	%r57, %r57, 8;
	add.s32 	%r55, %r55, 8;
	setp.ne.s32 	%p34, %r55, 0;
	@%p34 bra 	$L__BB2_5;
$L__BB2_22:
	setp.eq.s32 	%p35, %r5, 0;
	@%p35 bra 	$L__BB2_43;
	and.b32  	%r20, %r4, 3;
	setp.lt.u32 	%p36, %r5, 4;
	@%p36 bra 	$L__BB2_33;
	mul.wide.s32 	%rd56, %r57, 4;
	add.s64 	%rd8, %rd1, %rd56;
	ld.global.u32 	%r21, [%rd8];
	mul.wide.s32 	%rd57, %r21, 4;
	add.s64 	%rd58, %rd5, %rd57;
	ld.global.u32 	%r47, [%rd58];
	setp.ne.s32 	%p37, %r47, 0;
	@%p37 bra 	$L__BB2_26;
	add.s64 	%rd60, %rd4, %rd57;
	ld.global.f32 	%f10, [%rd60];
	setp.le.f32 	%p38, %f10, %f1;
	selp.b16 	%rs89, 0, %rs89, %p38;
	setp.ge.f32 	%p39, %f10, %f1;
	selp.b16 	%rs90, 0, %rs90, %p39;
$L__BB2_26:
	ld.global.u32 	%r22, [%rd8+4];
	mul.wide.s32 	%rd61, %r22, 4;
	add.s64 	%rd62, %rd5, %rd61;
	ld.global.u32 	%r48, [%rd62];
	setp.ne.s32 	%p40, %r48, 0;
	@%p40 bra 	$L__BB2_28;
	add.s64 	%rd64, %rd4, %rd61;
	ld.global.f32 	%f11, [%rd64];
	setp.le.f32 	%p41, %f11, %f1;
	selp.b16 	%rs89, 0, %rs89, %p41;
	setp.ge.f32 	%p42, %f11, %f1;
	selp.b16 	%rs90, 0, %rs90, %p42;
$L__BB2_28:
	ld.global.u32 	%r23, [%rd8+8];
	mul.wide.s32 	%rd65, %r23, 4;
	add.s64 	%rd66, %rd5, %rd65;
	ld.global.u32 	%r49, [%rd66];
	setp.ne.s32 	%p43, %r49, 0;
	@%p43 bra 	$L__BB2_30;
	add.s64 	%rd68, %rd4, %rd65;
	ld.global.f32 	%f12, [%rd68];
	setp.le.f32 	%p44, %f12, %f1;
	selp.b16 	%rs89, 0, %rs89, %p44;
	setp.ge.f32 	%p45, %f12, %f1;
	selp.b16 	%rs90, 0, %rs90, %p45;
$L__BB2_30:
	ld.global.u32 	%r24, [%rd8+12];
	mul.wide.s32 	%rd69, %r24, 4;
	add.s64 	%rd70, %rd5, %rd69;
	ld.global.u32 	%r50, [%rd70];
	setp.ne.s32 	%p46, %r50, 0;
	@%p46 bra 	$L__BB2_32;
	add.s64 	%rd72, %rd4, %rd69;
	ld.global.f32 	%f13, [%rd72];
	setp.le.f32 	%p47, %f13, %f1;
	selp.b16 	%rs89, 0, %rs89, %p47;
	setp.ge.f32 	%p48, %f13, %f1;
	selp.b16 	%rs90, 0, %rs90, %p48;
$L__BB2_32:
	add.s32 	%r57, %r57, 4;
$L__BB2_33:
	setp.eq.s32 	%p49, %r20, 0;
	@%p49 bra 	$L__BB2_43;
	setp.eq.s32 	%p50, %r20, 1;
	@%p50 bra 	$L__BB2_40;
	mul.wide.s32 	%rd73, %r57, 4;
	add.s64 	%rd9, %rd1, %rd73;
	ld.global.u32 	%r27, [%rd9];
	mul.wide.s32 	%rd74, %r27, 4;
	add.s64 	%rd75, %rd5, %rd74;
	ld.global.u32 	%r51, [%rd75];
	setp.ne.s32 	%p51, %r51, 0;
	@%p51 bra 	$L__BB2_37;
	add.s64 	%rd77, %rd4, %rd74;
	ld.global.f32 	%f14, [%rd77];
	setp.le.f32 	%p52, %f14, %f1;
	selp.b16 	%rs89, 0, %rs89, %p52;
	setp.ge.f32 	%p53, %f14, %f1;
	selp.b16 	%rs90, 0, %rs90, %p53;
$L__BB2_37:
	ld.global.u32 	%r28, [%rd9+4];
	mul.wide.s32 	%rd78, %r28, 4;
	add.s64 	%rd79, %rd5, %rd78;
	ld.global.u32 	%r52, [%rd79];
	setp.ne.s32 	%p54, %r52, 0;
	@%p54 bra 	$L__BB2_39;
	add.s64 	%rd81, %rd4, %rd78;
	ld.global.f32 	%f15, [%rd81];
	setp.le.f32 	%p55, %f15, %f1;
	selp.b16 	%rs89, 0, %rs89, %p55;
	setp.ge.f32 	%p56, %f15, %f1;
	selp.b16 	%rs90, 0, %rs90, %p56;
$L__BB2_39:
	add.s32 	%r57, %r57, 2;
$L__BB2_40:
	and.b32  	%r53, %r4, 1;
	setp.eq.b32 	%p57, %r53, 1;
	not.pred 	%p58, %p57;
	@%p58 bra 	$L__BB2_43;
	mul.wide.s32 	%rd82, %r57, 4;
	add.s64 	%rd83, %rd1, %rd82;
	ld.global.u32 	%r31, [%rd83];
	mul.wide.s32 	%rd84, %r31, 4;
	add.s64 	%rd85, %rd5, %rd84;
	ld.global.u32 	%r54, [%rd85];
	setp.ne.s32 	%p59, %r54, 0;
	@%p59 bra 	$L__BB2_43;
	add.s64 	%rd87, %rd4, %rd84;
	ld.global.f32 	%f16, [%rd87];
	setp.le.f32 	%p60, %f16, %f1;
	selp.b16 	%rs89, 0, %rs89, %p60;
	setp.ge.f32 	%p61, %f16, %f1;
	selp.b16 	%rs90, 0, %rs90, %p61;
$L__BB2_43:
	and.b16  	%rs80, %rs89, 255;
	setp.eq.s16 	%p62, %rs80, 0;
	and.b16  	%rs81, %rs90, 255;
	setp.eq.s16 	%p63, %rs81, 0;
$L__BB2_44:
	@%p62 bra 	$L__BB2_46;
	cvt.s64.s32 	%rd88, %r1;
	add.s64 	%rd89, %rd3, %rd88;
	mov.b16 	%rs82, 255;
	st.global.u8 	[%rd89], %rs82;
	mov.b16 	%rs83, 1;
	st.global.u8 	[%rd2], %rs83;
	bra.uni 	$L__BB2_49;
$L__BB2_46:
	@%p63 bra 	$L__BB2_48;
	cvt.s64.s32 	%rd90, %r1;
	add.s64 	%rd91, %rd3, %rd90;
	mov.b16 	%rs84, 1;
	st.global.u8 	[%rd91], %rs84;
	st.global.u8 	[%rd2], %rs84;
	bra.uni 	$L__BB2_49;
$L__BB2_48:
	cvt.s64.s32 	%rd92, %r1;
	add.s64 	%rd93, %rd3, %rd92;
	mov.b16 	%rs85, 0;
	st.global.u8 	[%rd93], %rs85;
	cvta.to.global.u64 	%rd94, %rd11;
	mov.b16 	%rs86, 1;
	st.global.u8 	[%rd94], %rs86;
$L__BB2_49:
	ret;

}
	// .globl	_Z12color_kernelPiPcii
.visible .entry _Z12color_kernelPiPcii(
	.param .u64 .ptr .align 1 _Z12color_kernelPiPcii_param_0,
	.param .u64 .ptr .align 1 _Z12color_kernelPiPcii_param_1,
	.param .u32 _Z12color_kernelPiPcii_param_2,
	.param .u32 _Z12color_kernelPiPcii_param_3
)
{
	.reg .pred 	%p<5>;
	.reg .b16 	%rs<2>;
	.reg .b32 	%r<9>;
	.reg .b64 	%rd<9>;

	ld.param.u64 	%rd2, [_Z12color_kernelPiPcii_param_0];
	ld.param.u64 	%rd3, [_Z12color_kernelPiPcii_param_1];
	ld.param.u32 	%r2, [_Z12color_kernelPiPcii_param_2];
	ld.param.u32 	%r3, [_Z12color_kernelPiPcii_param_3];
	mov.u32 	%r4, %ctaid.x;
	mov.u32 	%r5, %ntid.x;
	mov.u32 	%r6, %tid.x;
	mad.lo.s32 	%r1, %r4, %r5, %r6;
	setp.ge.s32 	%p1, %r1, %r3;
	@%p1 bra 	$L__BB3_6;
	cvta.to.global.u64 	%rd4, %rd2;
	mul.wide.s32 	%rd5, %r1, 4;
	add.s64 	%rd1, %rd4, %rd5;
	ld.global.u32 	%r7, [%rd1];
	setp.ne.s32 	%p2, %r7, 0;
	@%p2 bra 	$L__BB3_6;
	cvt.s64.s32 	%rd6, %r1;
	cvta.to.global.u64 	%rd7, %rd3;
	add.s64 	%rd8, %rd7, %rd6;
	ld.global.u8 	%rs1, [%rd8];
	setp.eq.s16 	%p3, %rs1, 1;
	@%p3 bra 	$L__BB3_5;
	setp.ne.s16 	%p4, %rs1, 255;
	@%p4 bra 	$L__BB3_6;
	st.global.u32 	[%rd1], %r2;
	bra.uni 	$L__BB3_6;
$L__BB3_5:
	add.s32 	%r8, %r2, 1;
	st.global.u32 	[%rd1], %r8;
$L__BB3_6:
	ret;

}


// ===== COMPILED SASS (sm_100) =====

	.target	sm_100

	.elftype	@"ET_EXEC"


//--------------------- .note.nv.tkinfo           --------------------------
	.section	.note.nv.tkinfo,"",@"SHT_NOTE"
	.sectionflags	@"SHF_NOTE_NV_TKINFO"
	.tkinfo
        /*0018*/ 	.word	0x00000002
        /*0030*/ 	.string	""
        /*0030*/ 	.string	"ptxas"
        /*0030*/ 	.string	"Cuda compilation tools, release 13.0, V13.0.88"
        /*0030*/ 	.string	"Build cuda_13.0.r13.0/compiler.36424714_0"
        /*0030*/ 	.string	"-arch sm_100 -m 64 "



//--------------------- .note.nv.cuinfo           --------------------------
	.section	.note.nv.cuinfo,"",@"SHT_NOTE"
	.sectionflags	@"SHF_NOTE_NV_CUINFO"
        /*0018*/ 	.short	0x0002
        /*001a*/ 	.short	0x0064
        /*001c*/ 	.short	0x0082
	.zero		2


//--------------------- .nv.info                  --------------------------
	.section	.nv.info,"",@"SHT_CUDA_INFO"
	.align	4


	//----- nvinfo : EIATTR_REGCOUNT
	.align		4
        /*0000*/ 	.byte	0x04, 0x2f
        /*0002*/ 	.short	(.L_10 - .L_9)
	.align		4
.L_9:
        /*0004*/ 	.word	index@(_Z11init_kernelPiPfS_i)
        /*0008*/ 	.word	0x0000000c


	//----- nvinfo : EIATTR_FRAME_SIZE
	.align		4
.L_10:
        /*000c*/ 	.byte	0x04, 0x11
        /*000e*/ 	.short	(.L_12 - .L_11)
	.align		4
.L_11:
        /*0010*/ 	.word	index@(_Z11init_kernelPiPfS_i)
        /*0014*/ 	.word	0x00000000


	//----- nvinfo : EIATTR_REGCOUNT
	.align		4
.L_12:
        /*0018*/ 	.byte	0x04, 0x2f
        /*001a*/ 	.short	(.L_14 - .L_13)
	.align		4
.L_13:
        /*001c*/ 	.word	index@(_Z15random_generatePfP17curandStateXORWOWmi)
        /*0020*/ 	.word	0x0000001f


	//----- nvinfo : EIATTR_FRAME_SIZE
	.align		4
.L_14:
        /*0024*/ 	.byte	0x04, 0x11
        /*0026*/ 	.short	(.L_16 - .L_15)
	.align		4
.L_15:
        /*0028*/ 	.word	index@(_Z15random_generatePfP17curandStateXORWOWmi)
        /*002c*/ 	.word	0x00000000


	//----- nvinfo : EIATTR_REGCOUNT
	.align		4
.L_16:
        /*0030*/ 	.byte	0x04, 0x2f
        /*0032*/ 	.short	(.L_18 - .L_17)
	.align		4
.L_17:
        /*0034*/ 	.word	index@(_Z13minmax_kernelPiS_S_PfPcS1_S1_i)
        /*0038*/ 	.word	0x00000020


	//----- nvinfo : EIATTR_FRAME_SIZE
	.align		4
.L_18:
        /*003c*/ 	.byte	0x04, 0x11
        /*003e*/ 	.short	(.L_20 - .L_19)
	.align		4
.L_19:
        /*0040*/ 	.word	index@(_Z13minmax_kernelPiS_S_PfPcS1_S1_i)
        /*0044*/ 	.word	0x00000000


	//----- nvinfo : EIATTR_REGCOUNT
	.align		4
.L_20:
        /*0048*/ 	.byte	0x04, 0x2f
        /*004a*/ 	.short	(.L_22 - .L_21)
	.align		4
.L_21:
        /*004c*/ 	.word	index@(_Z12color_kernelPiPcii)
        /*0050*/ 	.word	0x00000008


	//----- nvinfo : EIATTR_FRAME_SIZE
	.align		4
.L_22:
        /*0054*/ 	.byte	0x04, 0x11
        /*0056*/ 	.short	(.L_24 - .L_23)
	.align		4
.L_23:
        /*0058*/ 	.word	index@(_Z12color_kernelPiPcii)
        /*005c*/ 	.word	0x00000000


	//----- nvinfo : EIATTR_MIN_STACK_SIZE
	.align		4
.L_24:
        /*0060*/ 	.byte	0x04, 0x12
        /*0062*/ 	.short	(.L_26 - .L_25)
	.align		4
.L_25:
        /*0064*/ 	.word	index@(_Z12color_kernelPiPcii)
        /*0068*/ 	.word	0x00000000


	//----- nvinfo : EIATTR_MIN_STACK_SIZE
	.align		4
.L_26:
        /*006c*/ 	.byte	0x04, 0x12
        /*006e*/ 	.short	(.L_28 - .L_27)
	.align		4
.L_27:
        /*0070*/ 	.word	index@(_Z13minmax_kernelPiS_S_PfPcS1_S1_i)
        /*0074*/ 	.word	0x00000000


	//----- nvinfo : EIATTR_MIN_STACK_SIZE
	.align		4
.L_28:
        /*0078*/ 	.byte	0x04, 0x12
        /*007a*/ 	.short	(.L_30 - .L_29)
	.align		4
.L_29:
        /*007c*/ 	.word	index@(_Z15random_generatePfP17curandStateXORWOWmi)
        /*0080*/ 	.word	0x00000000


	//----- nvinfo : EIATTR_MIN_STACK_SIZE
	.align		4
.L_30:
        /*0084*/ 	.byte	0x04, 0x12
        /*0086*/ 	.short	(.L_32 - .L_31)
	.align		4
.L_31:
        /*0088*/ 	.word	index@(_Z11init_kernelPiPfS_i)
        /*008c*/ 	.word	0x00000000
.L_32:


//--------------------- .nv.compat                --------------------------
	.section	.nv.compat,"",@"SHT_CUDA_COMPAT_INFO"
	.align	4
        /*0000*/ 	.byte	0x02, 0x09, 0x00, 0x00, 0x02, 0x02, 0x01, 0x00, 0x02, 0x05, 0x05, 0x00, 0x03, 0x07, 0x01, 0x01
        /*0010*/ 	.byte	0x02, 0x03, 0x00, 0x00, 0x02, 0x06, 0x01, 0x00, 0x04, 0x0b, 0x08, 0x00, 0x09, 0x00, 0x00, 0x00
        /*0020*/ 	.byte	0x00, 0x00, 0x00, 0x00


//--------------------- .nv.info._Z12color_kernelPiPcii --------------------------
	.section	.nv.info._Z12color_kernelPiPcii,"",@"SHT_CUDA_INFO"
	.sectionflags	@""
	.align	4


	//----- nvinfo : EIATTR_CUDA_API_VERSION
	.align		4
        /*0000*/ 	.byte	0x04, 0x37
        /*0002*/ 	.short	(.L_34 - .L_33)
.L_33:
        /*0004*/ 	.word	0x00000082


	//----- nvinfo : EIATTR_KPARAM_INFO
	.align		4
.L_34:
        /*0008*/ 	.byte	0x04, 0x17
        /*000a*/ 	.short	(.L_36 - .L_35)
.L_35:
        /*000c*/ 	.word	0x00000000
        /*0010*/ 	.short	0x0003
        /*0012*/ 	.short	0x0014
        /*0014*/ 	.byte	0x00, 0xf0, 0x11, 0x00


	//----- nvinfo : EIATTR_KPARAM_INFO
	.align		4
.L_36:
        /*0018*/ 	.byte	0x04, 0x17
        /*001a*/ 	.short	(.L_38 - .L_37)
.L_37:
        /*001c*/ 	.word	0x00000000
        /*0020*/ 	.short	0x0002
        /*0022*/ 	.short	0x0010
        /*0024*/ 	.byte	0x00, 0xf0, 0x11, 0x00


	//----- nvinfo : EIATTR_KPARAM_INFO
	.align		4
.L_38:
        /*0028*/ 	.byte	0x04, 0x17
        /*002a*/ 	.short	(.L_40 - .L_39)
.L_39:
        /*002c*/ 	.word	0x00000000
        /*0030*/ 	.short	0x0001
        /*0032*/ 	.short	0x0008
        /*0034*/ 	.byte	0x00, 0xf5, 0x21, 0x00


	//----- nvinfo : EIATTR_KPARAM_INFO
	.align		4
.L_40:
        /*0038*/ 	.byte	0x04, 0x17
        /*003a*/ 	.short	(.L_42 - .L_41)
.L_41:
        /*003c*/ 	.word	0x00000000
        /*0040*/ 	.short	0x0000
        /*0042*/ 	.short	0x0000
        /*0044*/ 	.byte	0x00, 0xf5, 0x21, 0x00


	//----- nvinfo : EIATTR_SPARSE_MMA_MASK
	.align		4
.L_42:
        /*0048*/ 	.byte	0x03, 0x50
        /*004a*/ 	.short	0x0000


	//----- nvinfo : EIATTR_MAXREG_COUNT
	.align		4
        /*004c*/ 	.byte	0x03, 0x1b
        /*004e*/ 	.short	0x00ff


	//----- nvinfo : EIATTR_MERCURY_ISA_VERSION
	.align		4
        /*0050*/ 	.byte	0x03, 0x5f
        /*0052*/ 	.short	0x0101


	//----- nvinfo : EIATTR_VRC_CTA_INIT_COUNT
	.align		4
        /*0054*/ 	.byte	0x02, 0x4a
	.zero		1
	.zero		1


	//----- nvinfo : EIATTR_EXIT_INSTR_OFFSETS
	.align		4
        /*0058*/ 	.byte	0x04, 0x1c
        /*005a*/ 	.short	(.L_44 - .L_43)


	//   ....[0]....
.L_43:
        /*005c*/ 	.word	0x00000070


	//   ....[1]....
        /*0060*/ 	.word	0x000000d0


	//   ....[2]....
        /*0064*/ 	.word	0x00000150


	//   ....[3]....
        /*0068*/ 	.word	0x00000180


	//   ....[4]....
        /*006c*/ 	.word	0x000001c0


	//----- nvinfo : EIATTR_CRS_STACK_SIZE
	.align		4
.L_44:
        /*0070*/ 	.byte	0x04, 0x1e
        /*0072*/ 	.short	(.L_46 - .L_45)
.L_45:
        /*0074*/ 	.word	0x00000000


	//----- nvinfo : EIATTR_CBANK_PARAM_SIZE
	.align		4
.L_46:
        /*0078*/ 	.byte	0x03, 0x19
        /*007a*/ 	.short	0x0018


	//----- nvinfo : EIATTR_PARAM_CBANK
	.align		4
        /*007c*/ 	.byte	0x04, 0x0a
        /*007e*/ 	.short	(.L_48 - .L_47)
	.align		4
.L_47:
        /*0080*/ 	.word	index@(.nv.constant0._Z12color_kernelPiPcii)
        /*0084*/ 	.short	0x0380
        /*0086*/ 	.short	0x0018


	//----- nvinfo : EIATTR_SW_WAR
	.align		4
.L_48:
        /*0088*/ 	.byte	0x04, 0x36
        /*008a*/ 	.short	(.L_50 - .L_49)
.L_49:
        /*008c*/ 	.word	0x00000008
.L_50:


//--------------------- .nv.info._Z13minmax_kernelPiS_S_PfPcS1_S1_i --------------------------
	.section	.nv.info._Z13minmax_kernelPiS_S_PfPcS1_S1_i,"",@"SHT_CUDA_INFO"
	.sectionflags	@""
	.align	4


	//----- nvinfo : EIATTR_CUDA_API_VERSION
	.align		4
        /*0000*/ 	.byte	0x04, 0x37
        /*0002*/ 	.short	(.L_52 - .L_51)
.L_51:
        /*0004*/ 	.word	0x00000082


	//----- nvinfo : EIATTR_KPARAM_INFO
	.align		4
.L_52:
        /*0008*/ 	.byte	0x04, 0x17
        /*000a*/ 	.short	(.L_54 - .L_53)
.L_53:
        /*000c*/ 	.word	0x00000000
        /*0010*/ 	.short	0x0007
        /*0012*/ 	.short	0x0038
        /*0014*/ 	.byte	0x00, 0xf0, 0x11, 0x00


	//----- nvinfo : EIATTR_KPARAM_INFO
	.align		4
.L_54:
        /*0018*/ 	.byte	0x04, 0x17
        /*001a*/ 	.short	(.L_56 - .L_55)
.L_55:
        /*001c*/ 	.word	0x00000000
        /*0020*/ 	.short	0x0006
        /*0022*/ 	.short	0x0030
        /*0024*/ 	.byte	0x00, 0xf5, 0x21, 0x00


	//----- nvinfo : EIATTR_KPARAM_INFO
	.align		4
.L_56:
        /*0028*/ 	.byte	0x04, 0x17
        /*002a*/ 	.short	(.L_58 - .L_57)
.L_57:
        /*002c*/ 	.word	0x00000000
        /*0030*/ 	.short	0x0005
        /*0032*/ 	.short	0x0028
        /*0034*/ 	.byte	0x00, 0xf5, 0x21, 0x00


	//----- nvinfo : EIATTR_KPARAM_INFO
	.align		4
.L_58:
        /*0038*/ 	.byte	0x04, 0x17
        /*003a*/ 	.short	(.L_60 - .L_59)
.L_59:
        /*003c*/ 	.word	0x00000000
        /*0040*/ 	.short	0x0004
        /*0042*/ 	.short	0x0020
        /*0044*/ 	.byte	0x00, 0xf5, 0x21, 0x00


	//----- nvinfo : EIATTR_KPARAM_INFO
	.align		4
.L_60:
        /*0048*/ 	.byte	0x04, 0x17
        /*004a*/ 	.short	(.L_62 - .L_61)
.L_61:
        /*004c*/ 	.word	0x00000000
        /*0050*/ 	.short	0x0003
        /*0052*/ 	.short	0x0018
        /*0054*/ 	.byte	0x00, 0xf5, 0x21, 0x00


	//----- nvinfo : EIATTR_KPARAM_INFO
	.align		4
.L_62:
        /*0058*/ 	.byte	0x04, 0x17
        /*005a*/ 	.short	(.L_64 - .L_63)
.L_63:
        /*005c*/ 	.word	0x00000000
        /*0060*/ 	.short	0x0002
        /*0062*/ 	.short	0x0010
        /*0064*/ 	.byte	0x00, 0xf5, 0x21, 0x00


	//----- nvinfo : EIATTR_KPARAM_INFO
	.align		4
.L_64:
        /*0068*/ 	.byte	0x04, 0x17
        /*006a*/ 	.short	(.L_66 - .L_65)
.L_65:
        /*006c*/ 	.word	0x00000000
        /*0070*/ 	.short	0x0001
        /*0072*/ 	.short	0x0008
        /*0074*/ 	.byte	0x00, 0xf5, 0x21, 0x00


	//----- nvinfo : EIATTR_KPARAM_INFO
	.align		4
.L_66:
        /*0078*/ 	.byte	0x04, 0x17
        /*007a*/ 	.short	(.L_68 - .L_67)
.L_67:
        /*007c*/ 	.word	0x00000000
        /*0080*/ 	.short	0x0000
        /*0082*/ 	.short	0x0000
        /*0084*/ 	.byte	0x00, 0xf5, 0x21, 0x00


	//----- nvinfo : EIATTR_SPARSE_MMA_MASK
	.align		4
.L_68:
        /*0088*/ 	.byte	0x03, 0x50
        /*008a*/ 	.short	0x0000


	//----- nvinfo : EIATTR_MAXREG_COUNT
	.align		4
        /*008c*/ 	.byte	0x03, 0x1b
        /*008e*/ 	.short	0x00ff


	//----- nvinfo : EIATTR_MERCURY_ISA_VERSION
	.align		4
        /*0090*/ 	.byte	0x03, 0x5f
        /*0092*/ 	.short	0x0101


	//----- nvinfo : EIATTR_VRC_CTA_INIT_COUNT
	.align		4
        /*0094*/ 	.byte	0x02, 0x4a
	.zero		1
	.zero		1


	//----- nvinfo : EIATTR_EXIT_INSTR_OFFSETS
	.align		4
        /*0098*/ 	.byte	0x04, 0x1c
        /*009a*/ 	.short	(.L_70 - .L_69)


	//   ....[0]....
.L_69:
        /*009c*/ 	.word	0x00000070


	//   ....[1]....
        /*00a0*/ 	.word	0x000000f0


	//   ....[2]....
        /*00a4*/ 	.word	0x000011f0


	//   ....[3]....
        /*00a8*/ 	.word	0x00001290


	//   ....[4]....
        /*00ac*/ 	.word	0x00001320


	//----- nvinfo : EIATTR_CRS_STACK_SIZE
	.align		4
.L_70:
        /*00b0*/ 	.byte	0x04, 0x1e
        /*00b2*/ 	.short	(.L_72 - .L_71)
.L_71:
        /*00b4*/ 	.word	0x00000000


	//----- nvinfo : EIATTR_CBANK_PARAM_SIZE
	.align		4
.L_72:
        /*00b8*/ 	.byte	0x03, 0x19
        /*00ba*/ 	.short	0x003c


	//----- nvinfo : EIATTR_PARAM_CBANK
	.align		4
        /*00bc*/ 	.byte	0x04, 0x0a
        /*00be*/ 	.short	(.L_74 - .L_73)
	.align		4
.L_73:
        /*00c0*/ 	.word	index@(.nv.constant0._Z13minmax_kernelPiS_S_PfPcS1_S1_i)
        /*00c4*/ 	.short	0x0380
        /*00c6*/ 	.short	0x003c


	//----- nvinfo : EIATTR_SW_WAR
	.align		4
.L_74:
        /*00c8*/ 	.byte	0x04, 0x36
        /*00ca*/ 	.short	(.L_76 - .L_75)
.L_75:
        /*00cc*/ 	.word	0x00000008
.L_76:


//--------------------- .nv.info._Z15random_generatePfP17curandStateXORWOWmi --------------------------
	.section	.nv.info._Z15random_generatePfP17curandStateXORWOWmi,"",@"SHT_CUDA_INFO"
	.sectionflags	@""
	.align	4


	//----- nvinfo : EIATTR_CUDA_API_VERSION
	.align		4
        /*0000*/ 	.byte	0x04, 0x37
        /*0002*/ 	.short	(.L_78 - .L_77)
.L_77:
        /*0004*/ 	.word	0x00000082


	//----- nvinfo : EIATTR_KPARAM_INFO
	.align		4
.L_78:
        /*0008*/ 	.byte	0x04, 0x17
        /*000a*/ 	.short	(.L_80 - .L_79)
.L_79:
        /*000c*/ 	.word	0x00000000
        /*0010*/ 	.short	0x0003
        /*0012*/ 	.short	0x0018
        /*0014*/ 	.byte	0x00, 0xf0, 0x11, 0x00


	//----- nvinfo : EIATTR_KPARAM_INFO
	.align		4
.L_80:
        /*0018*/ 	.byte	0x04, 0x17
        /*001a*/ 	.short	(.L_82 - .L_81)
.L_81:
        /*001c*/ 	.word	0x00000000
        /*0020*/ 	.short	0x0002
        /*0022*/ 	.short	0x0010
        /*0024*/ 	.byte	0x00, 0xf0, 0x21, 0x00


	//----- nvinfo : EIATTR_KPARAM_INFO
	.align		4
.L_82:
        /*0028*/ 	.byte	0x04, 0x17
        /*002a*/ 	.short	(.L_84 - .L_83)
.L_83:
        /*002c*/ 	.word	0x00000000
        /*0030*/ 	.short	0x0001
        /*0032*/ 	.short	0x0008
        /*0034*/ 	.byte	0x00, 0xf5, 0x21, 0x00


	//----- nvinfo : EIATTR_KPARAM_INFO
	.align		4
.L_84:
        /*0038*/ 	.byte	0x04, 0x17
        /*003a*/ 	.short	(.L_86 - .L_85)
.L_85:
        /*003c*/ 	.word	0x00000000
        /*0040*/ 	.short	0x0000
        /*0042*/ 	.short	0x0000
        /*0044*/ 	.byte	0x00, 0xf5, 0x21, 0x00


	//----- nvinfo : EIATTR_SPARSE_MMA_MASK
	.align		4
.L_86:
        /*0048*/ 	.byte	0x03, 0x50
        /*004a*/ 	.short	0x0000


	//----- nvinfo : EIATTR_MAXREG_COUNT
	.align		4
        /*004c*/ 	.byte	0x03, 0x1b
        /*004e*/ 	.short	0x00ff


	//----- nvinfo : EIATTR_MERCURY_ISA_VERSION
	.align		4
        /*0050*/ 	.byte	0x03, 0x5f
        /*0052*/ 	.short	0x0101


	//----- nvinfo : EIATTR_VRC_CTA_INIT_COUNT
	.align		4
        /*0054*/ 	.byte	0x02, 0x4a
	.zero		1
	.zero		1


	//----- nvinfo : EIATTR_EXIT_INSTR_OFFSETS
	.align		4
        /*0058*/ 	.byte	0x04, 0x1c
        /*005a*/ 	.short	(.L_88 - .L_87)


	//   ....[0]....
.L_87:
        /*005c*/ 	.word	0x00000070


	//   ....[1]....
        /*0060*/ 	.word	0x00001160


	//----- nvinfo : EIATTR_CRS_STACK_SIZE
	.align		4
.L_88:
        /*0064*/ 	.byte	0x04, 0x1e
        /*0066*/ 	.short	(.L_90 - .L_89)
.L_89:
        /*0068*/ 	.word	0x00000000


	//----- nvinfo : EIATTR_CBANK_PARAM_SIZE
	.align		4
.L_90:
        /*006c*/ 	.byte	0x03, 0x19
        /*006e*/ 	.short	0x001c


	//----- nvinfo : EIATTR_PARAM_CBANK
	.align		4
        /*0070*/ 	.byte	0x04, 0x0a
        /*0072*/ 	.short	(.L_92 - .L_91)
	.align		4
.L_91:
        /*0074*/ 	.word	index@(.nv.constant0._Z15random_generatePfP17curandStateXORWOWmi)
        /*0078*/ 	.short	0x0380
        /*007a*/ 	.short	0x001c


	//----- nvinfo : EIATTR_SW_WAR
	.align		4
.L_92:
        /*007c*/ 	.byte	0x04, 0x36
        /*007e*/ 	.short	(.L_94 - .L_93)
.L_93:
        /*0080*/ 	.word	0x00000008
.L_94:


//--------------------- .nv.info._Z11init_kernelPiPfS_i --------------------------
	.section	.nv.info._Z11init_kernelPiPfS_i,"",@"SHT_CUDA_INFO"
	.sectionflags	@""
	.align	4


	//----- nvinfo : EIATTR_CUDA_API_VERSION
	.align		4
        /*0000*/ 	.byte	0x04, 0x37
        /*0002*/ 	.short	(.L_96 - .L_95)
.L_95:
        /*0004*/ 	.word	0x00000082


	//----- nvinfo : EIATTR_KPARAM_INFO
	.align		4
.L_96:
        /*0008*/ 	.byte	0x04, 0x17
        /*000a*/ 	.short	(.L_98 - .L_97)
.L_97:
        /*000c*/ 	.word	0x00000000
        /*0010*/ 	.short	0x0003
        /*0012*/ 	.short	0x0018
        /*0014*/ 	.byte	0x00, 0xf0, 0x11, 0x00


	//----- nvinfo : EIATTR_KPARAM_INFO
	.align		4
.L_98:
        /*0018*/ 	.byte	0x04, 0x17
        /*001a*/ 	.short	(.L_100 - .L_99)
.L_99:
        /*001c*/ 	.word	0x00000000
        /*0020*/ 	.short	0x0002
        /*0022*/ 	.short	0x0010
        /*0024*/ 	.byte	0x00, 0xf5, 0x21, 0x00


	//----- nvinfo : EIATTR_KPARAM_INFO
	.align		4
.L_100:
        /*0028*/ 	.byte	0x04, 0x17
        /*002a*/ 	.short	(.L_102 - .L_101)
.L_101:
        /*002c*/ 	.word	0x00000000
        /*0030*/ 	.short	0x0001
        /*0032*/ 	.short	0x0008
        /*0034*/ 	.byte	0x00, 0xf5, 0x21, 0x00


	//----- nvinfo : EIATTR_KPARAM_INFO
	.align		4
.L_102:
        /*0038*/ 	.byte	0x04, 0x17
        /*003a*/ 	.short	(.L_104 - .L_103)
.L_103:
        /*003c*/ 	.word	0x00000000
        /*0040*/ 	.short	0x0000
        /*0042*/ 	.short	0x0000
        /*0044*/ 	.byte	0x00, 0xf5, 0x21, 0x00


	//----- nvinfo : EIATTR_SPARSE_MMA_MASK
	.align		4
.L_104:
        /*0048*/ 	.byte	0x03, 0x50
        /*004a*/ 	.short	0x0000


	//----- nvinfo : EIATTR_MAXREG_COUNT
	.align		4
        /*004c*/ 	.byte	0x03, 0x1b
        /*004e*/ 	.short	0x00ff


	//----- nvinfo : EIATTR_NUM_BARRIERS
	.align		4
        /*0050*/ 	.byte	0x02, 0x4c
        /*0052*/ 	.byte	0x01
	.zero		1


	//----- nvinfo : EIATTR_MERCURY_ISA_VERSION
	.align		4
        /*0054*/ 	.byte	0x03, 0x5f
        /*0056*/ 	.short	0x0101


	//----- nvinfo : EIATTR_VRC_CTA_INIT_COUNT
	.align		4
        /*0058*/ 	.byte	0x02, 0x4a
	.zero		1
	.zero		1


	//----- nvinfo : EIATTR_EXIT_INSTR_OFFSETS
	.align		4
        /*005c*/ 	.byte	0x04, 0x1c
        /*005e*/ 	.short	(.L_106 - .L_105)


	//   ....[0]....
.L_105:
        /*0060*/ 	.word	0x00000120


	//   ....[1]....
        /*0064*/ 	.word	0x000001d0


	//----- nvinfo : EIATTR_CBANK_PARAM_SIZE
	.align		4
.L_106:
        /*0068*/ 	.byte	0x03, 0x19
        /*006a*/ 	.short	0x001c


	//----- nvinfo : EIATTR_PARAM_CBANK
	.align		4
        /*006c*/ 	.byte	0x04, 0x0a
        /*006e*/ 	.short	(.L_108 - .L_107)
	.align		4
.L_107:
        /*0070*/ 	.word	index@(.nv.constant0._Z11init_kernelPiPfS_i)
        /*0074*/ 	.short	0x0380
        /*0076*/ 	.short	0x001c


	//----- nvinfo : EIATTR_SW_WAR
	.align		4
.L_108:
        /*0078*/ 	.byte	0x04, 0x36
        /*007a*/ 	.short	(.L_110 - .L_109)
.L_109:
        /*007c*/ 	.word	0x00000008
.L_110:


//--------------------- .nv.callgraph             --------------------------
	.section	.nv.callgraph,"",@"SHT_CUDA_CALLGRAPH"
	.align	4
	.sectionentsize	8
	.align		4
        /*0000*/ 	.word	0x00000000
	.align		4
        /*0004*/ 	.word	0xffffffff
	.align		4
        /*0008*/ 	.word	0x00000000
	.align		4
        /*000c*/ 	.word	0xfffffffe
	.align		4
        /*0010*/ 	.word	0x00000000
	.align		4
        /*0014*/ 	.word	0xfffffffd
	.align		4
        /*0018*/ 	.word	0x00000000
	.align		4
        /*001c*/ 	.word	0xfffffffc


//--------------------- .nv.constant4             --------------------------
	.section	.nv.constant4,"a",@progbits
	.align	8
	.align		8
.nv.constant4:
        /*0000*/ 	.dword	precalc_xorwow_matrix
	.align		8
        /*0008*/ 	.dword	precalc_xorwow_offset_matrix
	.align		8
        /*0010*/ 	.dword	mrg32k3aM1
	.align		8
        /*0018*/ 	.dword	mrg32k3aM2
	.align		8
        /*0020*/ 	.dword	mrg32k3aM1SubSeq
	.align		8
        /*0028*/ 	.dword	mrg32k3aM2SubSeq
	.align		8
        /*0030*/ 	.dword	mrg32k3aM1Seq
	.align		8
        /*0038*/ 	.dword	mrg32k3aM2Seq


//--------------------- .nv.constant3             --------------------------
	.section	.nv.constant3,"a",@progbits
	.align	8
.nv.constant3:
	.type		__cr_lgamma_table,@object
	.size		__cr_lgamma_table,(.L_8 - __cr_lgamma_table)
__cr_lgamma_table:
        /*0000*/ 	.byte	0x00, 0x00, 0x00, 0x00, 0x00, 0x00, 0x00, 0x00, 0x00, 0x00, 0x00, 0x00, 0x00, 0x00, 0x00, 0x00
        /*0010*/ 	.byte	0xef, 0x39, 0xfa, 0xfe, 0x42, 0x2e, 0xe6, 0x3f, 0x02, 0x20, 0x2a, 0xfa, 0x0b, 0xab, 0xfc, 0x3f
        /*0020*/ 	.byte	0xf9, 0x2c, 0x92, 0x7c, 0xa7, 0x6c, 0x09, 0x40, 0xc9, 0x79, 0x44, 0x3c, 0x64, 0x26, 0x13, 0x40
        /*0030*/ 	.byte	0xca, 0x01, 0xcf, 0x3a, 0x27, 0x51, 0x1a, 0x40, 0x30, 0xcc, 0x2d, 0xf3, 0xe1, 0x0c, 0x21, 0x40
        /*0040*/ 	.byte	0x0d, 0xb7, 0xfc, 0x82, 0x8e, 0x35, 0x25, 0x40
.L_8:


//--------------------- .text._Z12color_kernelPiPcii --------------------------
	.section	.text._Z12color_kernelPiPcii,"ax",@progbits
	.align	128
        .global         _Z12color_kernelPiPcii
        .type           _Z12color_kernelPiPcii,@function
        .size           _Z12color_kernelPiPcii,(.L_x_26 - _Z12color_kernelPiPcii)
        .other          _Z12color_kernelPiPcii,@"STO_CUDA_ENTRY STV_DEFAULT"
_Z12color_kernelPiPcii:
.text._Z12color_kernelPiPcii:
[----:B------:R-:W-:Y:S01]  /*0000*/  LDC R1, c[0x0][0x37c] ;  /* 0x0000df00ff017b82 */ /* 0x000fe20000000800 */
[----:B------:R-:W0:Y:S07]  /*0010*/  S2R R0, SR_TID.X ;  /* 0x0000000000007919 */ /* 0x000e2e0000002100 */
[----:B------:R-:W0:Y:S01]  /*0020*/  S2UR UR4, SR_CTAID.X ;  /* 0x00000000000479c3 */ /* 0x000e220000002500 */
[----:B------:R-:W1:Y:S07]  /*0030*/  LDCU UR5, c[0x0][0x394] ;  /* 0x00007280ff0577ac */ /* 0x000e6e0008000800 */
[----:B------:R-:W0:Y:S02]  /*0040*/  LDC R5, c[0x0][0x360] ;  /* 0x0000d800ff057b82 */ /* 0x000e240000000800 */
[----:B0-----:R-:W-:-:S05]  /*0050*/  IMAD R5, R5, UR4, R0 ;  /* 0x0000000405057c24 */ /* 0x001fca000f8e0200 */
[----:B-1----:R-:W-:-:S13]  /*0060*/  ISETP.GE.AND P0, PT, R5, UR5, PT ;  /* 0x0000000505007c0c */ /* 0x002fda000bf06270 */
[----:B------:R-:W-:Y:S05]  /*0070*/  @P0 EXIT ;  /* 0x000000000000094d */ /* 0x000fea0003800000 */
[----:B------:R-:W0:Y:S01]  /*0080*/  LDC.64 R2, c[0x0][0x380] ;  /* 0x0000e000ff027b82 */ /* 0x000e220000000a00 */
[----:B------:R-:W1:Y:S01]  /*0090*/  LDCU.64 UR4, c[0x0][0x358] ;  /* 0x00006b00ff0477ac */ /* 0x000e620008000a00 */
[----:B0-----:R-:W-:-:S05]  /*00a0*/  IMAD.WIDE R2, R5, 0x4, R2 ;  /* 0x0000000405027825 */ /* 0x001fca00078e0202 */
[----:B-1----:R-:W2:Y:S02]  /*00b0*/  LDG.E R0, desc[UR4][R2.64] ;  /* 0x0000000402007981 */ /* 0x002ea4000c1e1900 */
[----:B--2---:R-:W-:-:S13]  /*00c0*/  ISETP.NE.AND P0, PT, R0, RZ, PT ;  /* 0x000000ff0000720c */ /* 0x004fda0003f05270 */
[----:B------:R-:W-:Y:S05]  /*00d0*/  @P0 EXIT ;  /* 0x000000000000094d */ /* 0x000fea0003800000 */
[----:B------:R-:W0:Y:S02]  /*00e0*/  LDCU.64 UR6, c[0x0][0x388] ;  /* 0x00007100ff0677ac */ /* 0x000e240008000a00 */
[----:B0-----:R-:W-:-:S04]  /*00f0*/  IADD3 R4, P0, PT, R5, UR6, RZ ;  /* 0x0000000605047c10 */ /* 0x001fc8000ff1e0ff */
[----:B------:R-:W-:-:S05]  /*0100*/  LEA.HI.X.SX32 R5, R5, UR7, 0x1, P0 ;  /* 0x0000000705057c11 */ /* 0x000fca00080f0eff */
[----:B------:R-:W2:Y:S02]  /*0110*/  LDG.E.U8 R4, desc[UR4][R4.64] ;  /* 0x0000000404047981 */ /* 0x000ea4000c1e1100 */
[----:B--2---:R-:W-:-:S13]  /*0120*/  ISETP.NE.AND P0, PT, R4, 0x1, PT ;  /* 0x000000010400780c */ /* 0x004fda0003f05270 */
[----:B------:R-:W-:Y:S05]  /*0130*/  @!P0 BRA `(.L_x_0) ;  /* 0x0000000000148947 */ /* 0x000fea0003800000 */
[----:B------:R-:W-:-:S13]  /*0140*/  ISETP.NE.AND P0, PT, R4, 0xff, PT ;  /* 0x000000ff0400780c */ /* 0x000fda0003f05270 */
[----:B------:R-:W-:Y:S05]  /*0150*/  @P0 EXIT ;  /* 0x000000000000094d */ /* 0x000fea0003800000 */
[----:B------:R-:W0:Y:S02]  /*0160*/  LDC R5, c[0x0][0x390] ;  /* 0x0000e400ff057b82 */ /* 0x000e240000000800 */
[----:B0-----:R-:W-:Y:S01]  /*0170*/  STG.E desc[UR4][R2.64], R5 ;  /* 0x0000000502007986 */ /* 0x001fe2000c101904 */
[----:B------:R-:W-:Y:S05]  /*0180*/  EXIT ;  /* 0x000000000000794d */ /* 0x000fea0003800000 */
.L_x_0:
[----:B------:R-:W0:Y:S02]  /*0190*/  LDC R5, c[0x0][0x390] ;  /* 0x0000e400ff057b82 */ /* 0x000e240000000800 */
[----:B0-----:R-:W-:-:S05]  /*01a0*/  VIADD R5, R5, 0x1 ;  /* 0x0000000105057836 */ /* 0x001fca0000000000 */
[----:B------:R-:W-:Y:S01]  /*01b0*/  STG.E desc[UR4][R2.64], R5 ;  /* 0x0000000502007986 */ /* 0x000fe2000c101904 */
[----:B------:R-:W-:Y:S05]  /*01c0*/  EXIT ;  /* 0x000000000000794d */ /* 0x000fea0003800000 */
.L_x_1:
[----:B------:R-:W-:-:S00]  /*01d0*/  BRA `(.L_x_1) ;  /* 0xfffffffc00fc7947 */ /* 0x000fc0000383ffff */
[----:B------:R-:W-:-:S00]  /*01e0*/  NOP ;  /* 0x0000000000007918 */ /* 0x000fc00000000000 */
        /* <DEDUP_REMOVED lines=9> */
.L_x_26:


//--------------------- .text._Z13minmax_kernelPiS_S_PfPcS1_S1_i --------------------------
	.section	.text._Z13minmax_kernelPiS_S_PfPcS1_S1_i,"ax",@progbits
	.align	128
        .global         _Z13minmax_kernelPiS_S_PfPcS1_S1_i
        .type           _Z13minmax_kernelPiS_S_PfPcS1_S1_i,@function
        .size           _Z13minmax_kernelPiS_S_PfPcS1_S1_i,(.L_x_27 - _Z13minmax_kernelPiS_S_PfPcS1_S1_i)
        .other          _Z13minmax_kernelPiS_S_PfPcS1_S1_i,@"STO_CUDA_ENTRY STV_DEFAULT"
_Z13minmax_kernelPiS_S_PfPcS1_S1_i:
.text._Z13minmax_kernelPiS_S_PfPcS1_S1_i:
        /* <DEDUP_REMOVED lines=8> */
[----:B------:R-:W0:Y:S01]  /*0080*/  LDCU.64 UR6, c[0x0][0x390] ;  /* 0x00007200ff0677ac */ /* 0x000e220008000a00 */
[----:B------:R-:W1:Y:S01]  /*0090*/  LDCU.64 UR4, c[0x0][0x358] ;  /* 0x00006b00ff0477ac */ /* 0x000e620008000a00 */
[----:B0-----:R-:W-:Y:S02]  /*00a0*/  IMAD.U32 R12, RZ, RZ, UR6 ;  /* 0x00000006ff0c7e24 */ /* 0x001fe4000f8e00ff */
[----:B------:R-:W-:Y:S02]  /*00b0*/  IMAD.U32 R13, RZ, RZ, UR7 ;  /* 0x00000007ff0d7e24 */ /* 0x000fe4000f8e00ff */
[----:B------:R-:W-:-:S06]  /*00c0*/  IMAD.WIDE R2, R0, 0x4, R12 ;  /* 0x0000000400027825 */ /* 0x000fcc00078e020c */
[----:B-1----:R-:W2:Y:S02]  /*00d0*/  LDG.E R2, desc[UR4][R2.64] ;  /* 0x0000000402027981 */ /* 0x002ea4000c1e1900 */
[----:B--2---:R-:W-:-:S13]  /*00e0*/  ISETP.NE.AND P0, PT, R2, RZ, PT ;  /* 0x000000ff0200720c */ /* 0x004fda0003f05270 */
[----:B------:R-:W-:Y:S05]  /*00f0*/  @P0 EXIT ;  /* 0x000000000000094d */ /* 0x000fea0003800000 */
[----:B------:R-:W0:Y:S01]  /*0100*/  LDC.64 R2, c[0x0][0x388] ;  /* 0x0000e200ff027b82 */ /* 0x000e220000000a00 */
[----:B------:R-:W1:Y:S01]  /*0110*/  LDCU.64 UR6, c[0x0][0x390] ;  /* 0x00007200ff0677ac */ /* 0x000e620008000a00 */
[----:B0-----:R-:W-:-:S05]  /*0120*/  IMAD.WIDE R2, R0, 0x4, R2 ;  /* 0x0000000400027825 */ /* 0x001fca00078e0202 */
[----:B------:R-:W2:Y:S04]  /*0130*/  LDG.E R4, desc[UR4][R2.64+0x4] ;  /* 0x0000040402047981 */ /* 0x000ea8000c1e1900 */
[----:B------:R-:W2:Y:S01]  /*0140*/  LDG.E R7, desc[UR4][R2.64] ;  /* 0x0000000402077981 */ /* 0x000ea2000c1e1900 */
[----:B------:R-:W-:Y:S01]  /*0150*/  BSSY.RECONVERGENT B0, `(.L_x_2) ;  /* 0x00000fe000007945 */ /* 0x000fe20003800200 */
[----:B------:R-:W-:Y:S02]  /*0160*/  PLOP3.LUT P0, PT, PT, PT, PT, 0x8, 0x80 ;  /* 0x000000000080781c */ /* 0x000fe40003f0e170 */
[----:B------:R-:W-:Y:S02]  /*0170*/  PLOP3.LUT P1, PT, PT, PT, PT, 0x8, 0x80 ;  /* 0x000000000080781c */ /* 0x000fe40003f2e170 */
[----:B--2---:R-:W-:-:S13]  /*0180*/  ISETP.GE.AND P2, PT, R7, R4, PT ;  /* 0x000000040700720c */ /* 0x004fda0003f46270 */
[----:B-1----:R-:W-:Y:S05]  /*0190*/  @P2 BRA `(.L_x_3) ;  /* 0x0000000c00e42947 */ /* 0x002fea0003800000 */
[----:B------:R-:W0:Y:S02]  /*01a0*/  LDC.64 R8, c[0x0][0x398] ;  /* 0x0000e600ff087b82 */ /* 0x000e240000000a00 */
[----:B0-----:R-:W-:-:S05]  /*01b0*/  IMAD.WIDE R8, R0, 0x4, R8 ;  /* 0x0000000400087825 */ /* 0x001fca00078e0208 */
[----:B------:R0:W5:Y:S01]  /*01c0*/  LDG.E R2, desc[UR4][R8.64] ;  /* 0x0000000408027981 */ /* 0x000162000c1e1900 */
[----:B------:R-:W-:Y:S01]  /*01d0*/  IMAD.IADD R5, R7, 0x1, -R4 ;  /* 0x0000000107057824 */ /* 0x000fe200078e0a04 */
[----:B------:R-:W-:Y:S01]  /*01e0*/  BSSY.RECONVERGENT B1, `(.L_x_4) ;  /* 0x000007d000017945 */ /* 0x000fe20003800200 */
[----:B------:R-:W-:Y:S02]  /*01f0*/  IMAD.IADD R3, R4, 0x1, -R7 ;  /* 0x0000000104037824 */ /* 0x000fe400078e0a07 */
[----:B------:R-:W-:Y:S01]  /*0200*/  IMAD.MOV.U32 R6, RZ, RZ, 0x1 ;  /* 0x00000001ff067424 */ /* 0x000fe200078e00ff */
[----:B------:R-:W-:Y:S01]  /*0210*/  ISETP.GT.U32.AND P1, PT, R5, -0x8, PT ;  /* 0xfffffff80500780c */ /* 0x000fe20003f24070 */
[----:B------:R-:W-:Y:S01]  /*0220*/  IMAD.MOV.U32 R5, RZ, RZ, 0x1 ;  /* 0x00000001ff057424 */ /* 0x000fe200078e00ff */
[----:B------:R-:W-:-:S04]  /*0230*/  LOP3.LUT R4, R3, 0x7, RZ, 0xc0, !PT ;  /* 0x0000000703047812 */ /* 0x000fc800078ec0ff */
[----:B------:R-:W-:-:S07]  /*0240*/  ISETP.NE.AND P0, PT, R4, RZ, PT ;  /* 0x000000ff0400720c */ /* 0x000fce0003f05270 */
[----:B0-----:R-:W-:Y:S06]  /*0250*/  @P1 BRA `(.L_x_5) ;  /* 0x0000000400d41947 */ /* 0x001fec0003800000 */
[----:B------:R-:W0:Y:S01]  /*0260*/  LDC.64 R14, c[0x0][0x380] ;  /* 0x0000e000ff0e7b82 */ /* 0x000e220000000a00 */
[----:B------:R-:W-:Y:S01]  /*0270*/  LOP3.LUT R8, R3, 0xfffffff8, RZ, 0xc0, !PT ;  /* 0xfffffff803087812 */ /* 0x000fe200078ec0ff */
[----:B------:R-:W-:-:S04]  /*0280*/  IMAD.MOV.U32 R5, RZ, RZ, 0x1 ;  /* 0x00000001ff057424 */ /* 0x000fc800078e00ff */
[----:B------:R-:W-:Y:S01]  /*0290*/  IMAD.MOV R8, RZ, RZ, -R8 ;  /* 0x000000ffff087224 */ /* 0x000fe200078e0a08 */
[----:B0-----:R-:W-:-:S05]  /*02a0*/  IADD3 R14, P1, PT, R14, 0x10, RZ ;  /* 0x000000100e0e7810 */ /* 0x001fca0007f3e0ff */
[----:B------:R-:W-:-:S08]  /*02b0*/  IMAD.X R15, RZ, RZ, R15, P1 ;  /* 0x000000ffff0f7224 */ /* 0x000fd000008e060f */
.L_x_6:
[----:B------:R-:W-:-:S05]  /*02c0*/  IMAD.WIDE R16, R7, 0x4, R14 ;  /* 0x0000000407107825 */ /* 0x000fca00078e020e */
[----:B------:R-:W2:Y:S04]  /*02d0*/  LDG.E R22, desc[UR4][R16.64+-0x10] ;  /* 0xfffff00410167981 */ /* 0x000ea8000c1e1900 */
[----:B------:R-:W3:Y:S04]  /*02e0*/  LDG.E R19, desc[UR4][R16.64+-0xc] ;  /* 0xfffff40410137981 */ /* 0x000ee8000c1e1900 */
[----:B------:R-:W4:Y:S01]  /*02f0*/  LDG.E R24, desc[UR4][R16.64+-0x8] ;  /* 0xfffff80410187981 */ /* 0x000f22000c1e1900 */
[----:B------:R-:W-:Y:S02]  /*0300*/  IMAD.U32 R12, RZ, RZ, UR6 ;  /* 0x00000006ff0c7e24 */ /* 0x000fe4000f8e00ff */
[----:B------:R-:W-:Y:S01]  /*0310*/  IMAD.U32 R13, RZ, RZ, UR7 ;  /* 0x00000007ff0d7e24 */ /* 0x000fe2000f8e00ff */
[----:B------:R-:W4:Y:S04]  /*0320*/  LDG.E R9, desc[UR4][R16.64] ;  /* 0x0000000410097981 */ /* 0x000f28000c1e1900 */
[----:B------:R-:W4:Y:S04]  /*0330*/  LDG.E R25, desc[UR4][R16.64+-0x4] ;  /* 0xfffffc0410197981 */ /* 0x000f28000c1e1900 */
[----:B------:R-:W4:Y:S04]  /*0340*/  LDG.E R11, desc[UR4][R16.64+0x4] ;  /* 0x00000404100b7981 */ /* 0x000f28000c1e1900 */
[----:B------:R-:W4:Y:S04]  /*0350*/  LDG.E R10, desc[UR4][R16.64+0x8] ;  /* 0x00000804100a7981 */ /* 0x000f28000c1e1900 */
[----:B------:R-:W4:Y:S01]  /*0360*/  LDG.E R23, desc[UR4][R16.64+0xc] ;  /* 0x00000c0410177981 */ /* 0x000f22000c1e1900 */
[----:B--2---:R-:W-:-:S04]  /*0370*/  IMAD.WIDE R26, R22, 0x4, R12 ;  /* 0x00000004161a7825 */ /* 0x004fc800078e020c */
[--C-:B---3--:R-:W-:Y:S02]  /*0380*/  IMAD.WIDE R20, R19, 0x4, R12.reuse ;  /* 0x0000000413147825 */ /* 0x108fe400078e020c */
[----:B------:R-:W2:Y:S04]  /*0390*/  LDG.E R26, desc[UR4][R26.64] ;  /* 0x000000041a1a7981 */ /* 0x000ea8000c1e1900 */
[----:B------:R4:W3:Y:S02]  /*03a0*/  LDG.E R28, desc[UR4][R20.64] ;  /* 0x00000004141c7981 */ /* 0x0008e4000c1e1900 */
[----:B----4-:R-:W-:-:S05]  /*03b0*/  IMAD.WIDE R20, R24, 0x4, R12 ;  /* 0x0000000418147825 */ /* 0x010fca00078e020c */
[----:B------:R0:W4:Y:S01]  /*03c0*/  LDG.E R18, desc[UR4][R20.64] ;  /* 0x0000000414127981 */ /* 0x000122000c1e1900 */
[----:B------:R-:W-:-:S04]  /*03d0*/  IMAD.WIDE R16, R9, 0x4, R12 ;  /* 0x0000000409107825 */ /* 0x000fc800078e020c */
[----:B0-----:R-:W-:-:S06]  /*03e0*/  IMAD.WIDE R20, R25, 0x4, R12 ;  /* 0x0000000419147825 */ /* 0x001fcc00078e020c */
[----:B------:R-:W4:Y:S01]  /*03f0*/  LDG.E R21, desc[UR4][R20.64] ;  /* 0x0000000414157981 */ /* 0x000f22000c1e1900 */
[----:B--2---:R-:W-:Y:S02]  /*0400*/  ISETP.NE.AND P5, PT, R26, RZ, PT ;  /* 0x000000ff1a00720c */ /* 0x004fe40003fa5270 */
[----:B---3--:R-:W-:-:S11]  /*0410*/  ISETP.NE.AND P4, PT, R28, RZ, PT ;  /* 0x000000ff1c00720c */ /* 0x008fd60003f85270 */
[----:B------:R-:W0:Y:S01]  /*0420*/  @!P5 LDC.64 R26, c[0x0][0x398] ;  /* 0x0000e600ff1adb82 */ /* 0x000e220000000a00 */
[----:B----4-:R-:W-:-:S07]  /*0430*/  ISETP.NE.AND P1, PT, R18, RZ, PT ;  /* 0x000000ff1200720c */ /* 0x010fce0003f25270 */
[----:B------:R-:W1:Y:S01]  /*0440*/  @!P4 LDC.64 R28, c[0x0][0x398] ;  /* 0x0000e600ff1ccb82 */ /* 0x000e620000000a00 */
[----:B0-----:R-:W-:Y:S02]  /*0450*/  @!P5 IMAD.WIDE R26, R22, 0x4, R26 ;  /* 0x00000004161ad825 */ /* 0x001fe400078e021a */
[----:B------:R0:W2:Y:S04]  /*0460*/  LDG.E R22, desc[UR4][R16.64] ;  /* 0x0000000410167981 */ /* 0x0000a8000c1e1900 */
[----:B------:R-:W3:Y:S01]  /*0470*/  @!P5 LDG.E R27, desc[UR4][R26.64] ;  /* 0x000000041a1bd981 */ /* 0x000ee2000c1e1900 */
[----:B0-----:R-:W0:Y:S01]  /*0480*/  @!P1 LDC.64 R16, c[0x0][0x398] ;  /* 0x0000e600ff109b82 */ /* 0x001e220000000a00 */
[----:B-1----:R-:W-:-:S04]  /*0490*/  @!P4 IMAD.WIDE R28, R19, 0x4, R28 ;  /* 0x00000004131cc825 */ /* 0x002fc800078e021c */
[--C-:B------:R-:W-:Y:S02]  /*04a0*/  IMAD.WIDE R18, R11, 0x4, R12.reuse ;  /* 0x000000040b127825 */ /* 0x100fe400078e020c */
[----:B------:R-:W4:Y:S04]  /*04b0*/  @!P4 LDG.E R29, desc[UR4][R28.64] ;  /* 0x000000041c1dc981 */ /* 0x000f28000c1e1900 */
[----:B------:R1:W4:Y:S02]  /*04c0*/  LDG.E R20, desc[UR4][R18.64] ;  /* 0x0000000412147981 */ /* 0x000324000c1e1900 */
[----:B-1----:R-:W-:-:S04]  /*04d0*/  IMAD.WIDE R18, R10, 0x4, R12 ;  /* 0x000000040a127825 */ /* 0x002fc800078e020c */
[----:B0-----:R-:W-:Y:S02]  /*04e0*/  @!P1 IMAD.WIDE R16, R24, 0x4, R16 ;  /* 0x0000000418109825 */ /* 0x001fe400078e0210 */
[----:B------:R-:W4:Y:S04]  /*04f0*/  LDG.E R24, desc[UR4][R18.64] ;  /* 0x0000000412187981 */ /* 0x000f28000c1e1900 */
[----:B------:R0:W4:Y:S02]  /*0500*/  @!P1 LDG.E R28, desc[UR4][R16.64] ;  /* 0x00000004101c9981 */ /* 0x000124000c1e1900 */
[----:B0-----:R-:W-:-:S05]  /*0510*/  IMAD.WIDE R16, R23, 0x4, R12 ;  /* 0x0000000417107825 */ /* 0x001fca00078e020c */
[----:B------:R0:W4:Y:S01]  /*0520*/  LDG.E R18, desc[UR4][R16.64] ;  /* 0x0000000410127981 */ /* 0x000122000c1e1900 */
[----:B------:R-:W-:Y:S02]  /*0530*/  ISETP.NE.AND P2, PT, R21, RZ, PT ;  /* 0x000000ff1500720c */ /* 0x000fe40003f45270 */
[----:B---3-5:R-:W-:-:S04]  /*0540*/  @!P5 FSETP.GTU.AND P6, PT, R27, R2, PT ;  /* 0x000000021b00d20b */ /* 0x028fc80003fcc000 */
[----:B------:R-:W-:Y:S02]  /*0550*/  @!P5 SEL R21, R6, RZ, P6 ;  /* 0x000000ff0615d207 */ /* 0x000fe40003000000 */
[----:B------:R-:W-:Y:S02]  /*0560*/  @!P5 FSETP.GE.AND P6, PT, R27, R2, PT ;  /* 0x000000021b00d20b */ /* 0x000fe40003fc6000 */
[----:B--2---:R-:W-:-:S03]  /*0570*/  ISETP.NE.AND P3, PT, R22, RZ, PT ;  /* 0x000000ff1600720c */ /* 0x004fc60003f65270 */
[----:B------:R-:W1:Y:S01]  /*0580*/  @!P2 LDC.64 R26, c[0x0][0x398] ;  /* 0x0000e600ff1aab82 */ /* 0x000e620000000a00 */
[----:B------:R-:W-:Y:S02]  /*0590*/  @!P5 SEL R19, R5, RZ, !P6 ;  /* 0x000000ff0513d207 */ /* 0x000fe40007000000 */
[----:B------:R-:W-:Y:S02]  /*05a0*/  @!P5 PRMT R6, R21, 0x7610, R6 ;  /* 0x000076101506d816 */ /* 0x000fe40000000006 */
[-C--:B----4-:R-:W-:Y:S02]  /*05b0*/  @!P4 FSETP.GTU.AND P6, PT, R29, R2.reuse, PT ;  /* 0x000000021d00c20b */ /* 0x090fe40003fcc000 */
[----:B------:R-:W-:Y:S02]  /*05c0*/  @!P5 PRMT R5, R19, 0x7610, R5 ;  /* 0x000076101305d816 */ /* 0x000fe40000000005 */
[----:B------:R-:W-:Y:S02]  /*05d0*/  @!P4 SEL R19, R6, RZ, P6 ;  /* 0x000000ff0613c207 */ /* 0x000fe40003000000 */
[----:B------:R-:W-:Y:S01]  /*05e0*/  @!P4 FSETP.GE.AND P5, PT, R29, R2, PT ;  /* 0x000000021d00c20b */ /* 0x000fe20003fa6000 */
[----:B0-----:R-:W0:Y:S01]  /*05f0*/  @!P3 LDC.64 R16, c[0x0][0x398] ;  /* 0x0000e600ff10bb82 */ /* 0x001e220000000a00 */
[----:B------:R-:W-:-:S02]  /*0600*/  ISETP.NE.AND P6, PT, R20, RZ, PT ;  /* 0x000000ff1400720c */ /* 0x000fc40003fc5270 */
[----:B------:R-:W-:Y:S02]  /*0610*/  @!P4 PRMT R6, R19, 0x7610, R6 ;  /* 0x000076101306c816 */ /* 0x000fe40000000006 */
[----:B------:R-:W-:-:S04]  /*0620*/  @!P4 SEL R19, R5, RZ, !P5 ;  /* 0x000000ff0513c207 */ /* 0x000fc80006800000 */
[----:B------:R-:W-:Y:S02]  /*0630*/  @!P4 PRMT R5, R19, 0x7610, R5 ;  /* 0x000076101305c816 */ /* 0x000fe40000000005 */
[----:B------:R-:W-:-:S03]  /*0640*/  ISETP.NE.AND P4, PT, R24, RZ, PT ;  /* 0x000000ff1800720c */ /* 0x000fc60003f85270 */
[----:B------:R-:W2:Y:S01]  /*0650*/  @!P6 LDC.64 R20, c[0x0][0x398] ;  /* 0x0000e600ff14eb82 */ /* 0x000ea20000000a00 */
[----:B------:R-:W-:-:S04]  /*0660*/  @!P1 FSETP.GTU.AND P5, PT, R28, R2, PT ;  /* 0x000000021c00920b */ /* 0x000fc80003fac000 */
[----:B------:R-:W-:Y:S02]  /*0670*/  @!P1 SEL R22, R6, RZ, P5 ;  /* 0x000000ff06169207 */ /* 0x000fe40002800000 */
[----:B------:R-:W-:Y:S01]  /*0680*/  @!P1 FSETP.GE.AND P5, PT, R28, R2, PT ;  /* 0x000000021c00920b */ /* 0x000fe20003fa6000 */
[----:B-1----:R-:W-:-:S03]  /*0690*/  @!P2 IMAD.WIDE R26, R25, 0x4, R26 ;  /* 0x00000004191aa825 */ /* 0x002fc600078e021a */
[----:B------:R-:W-:-:S03]  /*06a0*/  @!P1 SEL R24, R5, RZ, !P5 ;  /* 0x000000ff05189207 */ /* 0x000fc60006800000 */
[----:B------:R-:W3:Y:S01]  /*06b0*/  @!P2 LDG.E R27, desc[UR4][R26.64] ;  /* 0x000000041a1ba981 */ /* 0x000ee2000c1e1900 */
[----:B------:R-:W-:Y:S02]  /*06c0*/  ISETP.NE.AND P5, PT, R18, RZ, PT ;  /* 0x000000ff1200720c */ /* 0x000fe40003fa5270 */
[----:B------:R-:W1:Y:S01]  /*06d0*/  @!P4 LDC.64 R18, c[0x0][0x398] ;  /* 0x0000e600ff12cb82 */ /* 0x000e620000000a00 */
[----:B0-----:R-:W-:-:S04]  /*06e0*/  @!P3 IMAD.WIDE R28, R9, 0x4, R16 ;  /* 0x00000004091cb825 */ /* 0x001fc800078e0210 */
[----:B--2---:R-:W-:Y:S02]  /*06f0*/  @!P6 IMAD.WIDE R20, R11, 0x4, R20 ;  /* 0x000000040b14e825 */ /* 0x004fe400078e0214 */
[----:B------:R-:W2:Y:S04]  /*0700*/  @!P3 LDG.E R29, desc[UR4][R28.64] ;  /* 0x000000041c1db981 */ /* 0x000ea8000c1e1900 */
[----:B------:R-:W0:Y:S01]  /*0710*/  @!P5 LDC.64 R16, c[0x0][0x398] ;  /* 0x0000e600ff10db82 */ /* 0x000e220000000a00 */
[----:B------:R-:W4:Y:S01]  /*0720*/  @!P6 LDG.E R21, desc[UR4][R20.64] ;  /* 0x000000041415e981 */ /* 0x000f22000c1e1900 */
[----:B-1----:R-:W-:-:S06]  /*0730*/  @!P4 IMAD.WIDE R18, R10, 0x4, R18 ;  /* 0x000000040a12c825 */ /* 0x002fcc00078e0212 */
[----:B------:R-:W4:Y:S01]  /*0740*/  @!P4 LDG.E R19, desc[UR4][R18.64] ;  /* 0x000000041213c981 */ /* 0x000f22000c1e1900 */
[----:B0-----:R-:W-:-:S06]  /*0750*/  @!P5 IMAD.WIDE R16, R23, 0x4, R16 ;  /* 0x000000041710d825 */ /* 0x001fcc00078e0210 */
[----:B------:R-:W4:Y:S01]  /*0760*/  @!P5 LDG.E R17, desc[UR4][R16.64] ;  /* 0x000000041011d981 */ /* 0x000f22000c1e1900 */
[----:B------:R-:W-:Y:S02]  /*0770*/  @!P1 PRMT R6, R22, 0x7610, R6 ;  /* 0x0000761016069816 */ /* 0x000fe40000000006 */
[----:B------:R-:W-:Y:S01]  /*0780*/  @!P1 PRMT R5, R24, 0x7610, R5 ;  /* 0x0000761018059816 */ /* 0x000fe20000000005 */
[----:B------:R-:W-:Y:S02]  /*0790*/  VIADD R8, R8, 0x8 ;  /* 0x0000000808087836 */ /* 0x000fe40000000000 */
[----:B------:R-:W-:Y:S01]  /*07a0*/  VIADD R7, R7, 0x8 ;  /* 0x0000000807077836 */ /* 0x000fe20000000000 */
[----:B---3--:R-:W-:-:S04]  /*07b0*/  @!P2 FSETP.GTU.AND P1, PT, R27, R2, PT ;  /* 0x000000021b00a20b */ /* 0x008fc80003f2c000 */
[----:B------:R-:W-:Y:S02]  /*07c0*/  @!P2 SEL R9, R6, RZ, P1 ;  /* 0x000000ff0609a207 */ /* 0x000fe40000800000 */
[----:B------:R-:W-:-:S04]  /*07d0*/  @!P2 FSETP.GE.AND P1, PT, R27, R2, PT ;  /* 0x000000021b00a20b */ /* 0x000fc80003f26000 */
[----:B------:R-:W-:Y:S02]  /*07e0*/  @!P2 SEL R10, R5, RZ, !P1 ;  /* 0x000000ff050aa207 */ /* 0x000fe40004800000 */
[----:B------:R-:W-:Y:S02]  /*07f0*/  @!P2 PRMT R6, R9, 0x7610, R6 ;  /* 0x000076100906a816 */ /* 0x000fe40000000006 */
[----:B------:R-:W-:Y:S02]  /*0800*/  @!P2 PRMT R5, R10, 0x7610, R5 ;  /* 0x000076100a05a816 */ /* 0x000fe40000000005 */
[CC--:B--2---:R-:W-:Y:S02]  /*0810*/  @!P3 FSETP.GTU.AND P2, PT, R29.reuse, R2.reuse, PT ;  /* 0x000000021d00b20b */ /* 0x0c4fe40003f4c000 */
[----:B------:R-:W-:Y:S02]  /*0820*/  @!P3 FSETP.GE.AND P1, PT, R29, R2, PT ;  /* 0x000000021d00b20b */ /* 0x000fe40003f26000 */
[----:B------:R-:W-:-:S02]  /*0830*/  @!P3 SEL R9, R6, RZ, P2 ;  /* 0x000000ff0609b207 */ /* 0x000fc40001000000 */
[----:B------:R-:W-:Y:S02]  /*0840*/  @!P3 SEL R10, R5, RZ, !P1 ;  /* 0x000000ff050ab207 */ /* 0x000fe40004800000 */
[----:B------:R-:W-:Y:S02]  /*0850*/  @!P3 PRMT R6, R9, 0x7610, R6 ;  /* 0x000076100906b816 */ /* 0x000fe40000000006 */
[----:B------:R-:W-:Y:S02]  /*0860*/  @!P3 PRMT R5, R10, 0x7610, R5 ;  /* 0x000076100a05b816 */ /* 0x000fe40000000005 */
[CC--:B----4-:R-:W-:Y:S02]  /*0870*/  @!P6 FSETP.GTU.AND P2, PT, R21.reuse, R2.reuse, PT ;  /* 0x000000021500e20b */ /* 0x0d0fe40003f4c000 */
[----:B------:R-:W-:Y:S02]  /*0880*/  @!P6 FSETP.GE.AND P1, PT, R21, R2, PT ;  /* 0x000000021500e20b */ /* 0x000fe40003f26000 */
[----:B------:R-:W-:-:S02]  /*0890*/  @!P6 SEL R9, R6, RZ, P2 ;  /* 0x000000ff0609e207 */ /* 0x000fc40001000000 */
[----:B------:R-:W-:Y:S02]  /*08a0*/  @!P6 SEL R10, R5, RZ, !P1 ;  /* 0x000000ff050ae207 */ /* 0x000fe40004800000 */
[----:B------:R-:W-:Y:S02]  /*08b0*/  @!P6 PRMT R6, R9, 0x7610, R6 ;  /* 0x000076100906e816 */ /* 0x000fe40000000006 */
[----:B------:R-:W-:Y:S02]  /*08c0*/  @!P6 PRMT R5, R10, 0x7610, R5 ;  /* 0x000076100a05e816 */ /* 0x000fe40000000005 */
[CC--:B------:R-:W-:Y:S02]  /*08d0*/  @!P4 FSETP.GTU.AND P2, PT, R19.reuse, R2.reuse, PT ;  /* 0x000000021300c20b */ /* 0x0c0fe40003f4c000 */
[----:B------:R-:W-:Y:S02]  /*08e0*/  @!P4 FSETP.GE.AND P1, PT, R19, R2, PT ;  /* 0x000000021300c20b */ /* 0x000fe40003f26000 */
[----:B------:R-:W-:-:S02]  /*08f0*/  ISETP.NE.AND P3, PT, R8, RZ, PT ;  /* 0x000000ff0800720c */ /* 0x000fc40003f65270 */
[----:B------:R-:W-:Y:S02]  /*0900*/  @!P4 SEL R9, R6, RZ, P2 ;  /* 0x000000ff0609c207 */ /* 0x000fe40001000000 */
[----:B------:R-:W-:Y:S02]  /*0910*/  @!P4 SEL R10, R5, RZ, !P1 ;  /* 0x000000ff050ac207 */ /* 0x000fe40004800000 */
[----:B------:R-:W-:Y:S02]  /*0920*/  @!P4 PRMT R6, R9, 0x7610, R6 ;  /* 0x000076100906c816 */ /* 0x000fe40000000006 */
[----:B------:R-:W-:Y:S02]  /*0930*/  @!P4 PRMT R5, R10, 0x7610, R5 ;  /* 0x000076100a05c816 */ /* 0x000fe40000000005 */
[CC--:B------:R-:W-:Y:S02]  /*0940*/  @!P5 FSETP.GTU.AND P2, PT, R17.reuse, R2.reuse, PT ;  /* 0x000000021100d20b */ /* 0x0c0fe40003f4c000 */
[----:B------:R-:W-:-:S02]  /*0950*/  @!P5 FSETP.GE.AND P1, PT, R17, R2, PT ;  /* 0x000000021100d20b */ /* 0x000fc40003f26000 */
[----:B------:R-:W-:Y:S02]  /*0960*/  @!P5 SEL R9, R6, RZ, P2 ;  /* 0x000000ff0609d207 */ /* 0x000fe40001000000 */
[----:B------:R-:W-:Y:S02]  /*0970*/  @!P5 SEL R10, R5, RZ, !P1 ;  /* 0x000000ff050ad207 */ /* 0x000fe40004800000 */
[----:B------:R-:W-:Y:S02]  /*0980*/  @!P5 PRMT R6, R9, 0x7610, R6 ;  /* 0x000076100906d816 */ /* 0x000fe40000000006 */
[----:B------:R-:W-:Y:S01]  /*0990*/  @!P5 PRMT R5, R10, 0x7610, R5 ;  /* 0x000076100a05d816 */ /* 0x000fe20000000005 */
[----:B------:R-:W-:Y:S06]  /*09a0*/  @P3 BRA `(.L_x_6) ;  /* 0xfffffff800443947 */ /* 0x000fec000383ffff */
.L_x_5:
[----:B------:R-:W-:Y:S05]  /*09b0*/  BSYNC.RECONVERGENT B1 ;  /* 0x0000000000017941 */ /* 0x000fea0003800200 */
.L_x_4:
[----:B------:R-:W-:Y:S04]  /*09c0*/  BSSY.RECONVERGENT B1, `(.L_x_7) ;  /* 0x0000072000017945 */ /* 0x000fe80003800200 */
[----:B------:R-:W-:Y:S05]  /*09d0*/  @!P0 BRA `(.L_x_8) ;  /* 0x0000000400c08947 */ /* 0x000fea0003800000 */
[----:B------:R-:W-:Y:S01]  /*09e0*/  ISETP.GE.U32.AND P1, PT, R4, 0x4, PT ;  /* 0x000000040400780c */ /* 0x000fe20003f26070 */
[----:B------:R-:W-:Y:S01]  /*09f0*/  BSSY.RECONVERGENT B2, `(.L_x_9) ;  /* 0x000003b000027945 */ /* 0x000fe20003800200 */
[----:B------:R-:W-:-:S04]  /*0a00*/  LOP3.LUT R18, R3, 0x3, RZ, 0xc0, !PT ;  /* 0x0000000303127812 */ /* 0x000fc800078ec0ff */
[----:B------:R-:W-:-:S07]  /*0a10*/  ISETP.NE.AND P0, PT, R18, RZ, PT ;  /* 0x000000ff1200720c */ /* 0x000fce0003f05270 */
[----:B------:R-:W-:Y:S06]  /*0a20*/  @!P1 BRA `(.L_x_10) ;  /* 0x0000000000dc9947 */ /* 0x000fec0003800000 */
[----:B------:R-:W0:Y:S02]  /*0a30*/  LDC.64 R8, c[0x0][0x380] ;  /* 0x0000e000ff087b82 */ /* 0x000e240000000a00 */
[----:B0-----:R-:W-:-:S05]  /*0a40*/  IMAD.WIDE R14, R7, 0x4, R8 ;  /* 0x00000004070e7825 */ /* 0x001fca00078e0208 */
[----:B------:R-:W2:Y:S04]  /*0a50*/  LDG.E R17, desc[UR4][R14.64] ;  /* 0x000000040e117981 */ /* 0x000ea8000c1e1900 */
[----:B------:R-:W3:Y:S04]  /*0a60*/  LDG.E R19, desc[UR4][R14.64+0x4] ;  /* 0x000004040e137981 */ /* 0x000ee8000c1e1900 */
[----:B------:R-:W4:Y:S04]  /*0a70*/  LDG.E R23, desc[UR4][R14.64+0x8] ;  /* 0x000008040e177981 */ /* 0x000f28000c1e1900 */
[----:B------:R-:W4:Y:S01]  /*0a80*/  LDG.E R21, desc[UR4][R14.64+0xc] ;  /* 0x00000c040e157981 */ /* 0x000f22000c1e1900 */
[----:B--2---:R-:W-:-:S06]  /*0a90*/  IMAD.WIDE R8, R17, 0x4, R12 ;  /* 0x0000000411087825 */ /* 0x004fcc00078e020c */
[----:B------:R-:W2:Y:S01]  /*0aa0*/  LDG.E R8, desc[UR4][R8.64] ;  /* 0x0000000408087981 */ /* 0x000ea2000c1e1900 */
[----:B---3--:R-:W-:-:S06]  /*0ab0*/  IMAD.WIDE R10, R19, 0x4, R12 ;  /* 0x00000004130a7825 */ /* 0x008fcc00078e020c */
[----:B------:R-:W3:Y:S01]  /*0ac0*/  LDG.E R10, desc[UR4][R10.64] ;  /* 0x000000040a0a7981 */ /* 0x000ee2000c1e1900 */
[----:B----4-:R-:W-:-:S06]  /*0ad0*/  IMAD.WIDE R24, R23, 0x4, R12 ;  /* 0x0000000417187825 */ /* 0x010fcc00078e020c */
[----:B------:R-:W4:Y:S01]  /*0ae0*/  LDG.E R24, desc[UR4][R24.64] ;  /* 0x0000000418187981 */ /* 0x000f22000c1e1900 */
[----:B------:R-:W-:-:S06]  /*0af0*/  IMAD.WIDE R26, R21, 0x4, R12 ;  /* 0x00000004151a7825 */ /* 0x000fcc00078e020c */
[----:B------:R-:W4:Y:S01]  /*0b00*/  LDG.E R26, desc[UR4][R26.64] ;  /* 0x000000041a1a7981 */ /* 0x000f22000c1e1900 */
[----:B--2---:R-:W-:Y:S02]  /*0b10*/  ISETP.NE.AND P5, PT, R8, RZ, PT ;  /* 0x000000ff0800720c */ /* 0x004fe40003fa5270 */
[----:B---3--:R-:W-:-:S11]  /*0b20*/  ISETP.NE.AND P3, PT, R10, RZ, PT ;  /* 0x000000ff0a00720c */ /* 0x008fd60003f65270 */
[----:B------:R-:W0:Y:S01]  /*0b30*/  @!P5 LDC.64 R14, c[0x0][0x398] ;  /* 0x0000e600ff0edb82 */ /* 0x000e220000000a00 */
[----:B----4-:R-:W-:-:S07]  /*0b40*/  ISETP.NE.AND P2, PT, R24, RZ, PT ;  /* 0x000000ff1800720c */ /* 0x010fce0003f45270 */
[----:B------:R-:W1:Y:S01]  /*0b50*/  @!P3 LDC.64 R8, c[0x0][0x398] ;  /* 0x0000e600ff08bb82 */ /* 0x000e620000000a00 */
[----:B------:R-:W-:-:S07]  /*0b60*/  ISETP.NE.AND P1, PT, R26, RZ, PT ;  /* 0x000000ff1a00720c */ /* 0x000fce0003f25270 */
[----:B------:R-:W2:Y:S01]  /*0b70*/  @!P2 LDC.64 R10, c[0x0][0x398] ;  /* 0x0000e600ff0aab82 */ /* 0x000ea20000000a00 */
[----:B0-----:R-:W-:-:S07]  /*0b80*/  @!P5 IMAD.WIDE R14, R17, 0x4, R14 ;  /* 0x00000004110ed825 */ /* 0x001fce00078e020e */
[----:B------:R-:W0:Y:S01]  /*0b90*/  @!P1 LDC.64 R16, c[0x0][0x398] ;  /* 0x0000e600ff109b82 */ /* 0x000e220000000a00 */
[----:B------:R-:W3:Y:S01]  /*0ba0*/  @!P5 LDG.E R15, desc[UR4][R14.64] ;  /* 0x000000040e0fd981 */ /* 0x000ee2000c1e1900 */
[----:B-1----:R-:W-:-:S06]  /*0bb0*/  @!P3 IMAD.WIDE R8, R19, 0x4, R8 ;  /* 0x000000041308b825 */ /* 0x002fcc00078e0208 */
[----:B------:R-:W4:Y:S01]  /*0bc0*/  @!P3 LDG.E R9, desc[UR4][R8.64] ;  /* 0x000000040809b981 */ /* 0x000f22000c1e1900 */
[----:B--2---:R-:W-:-:S06]  /*0bd0*/  @!P2 IMAD.WIDE R10, R23, 0x4, R10 ;  /* 0x00000004170aa825 */ /* 0x004fcc00078e020a */
[----:B------:R-:W2:Y:S01]  /*0be0*/  @!P2 LDG.E R11, desc[UR4][R10.64] ;  /* 0x000000040a0ba981 */ /* 0x000ea2000c1e1900 */
[----:B0-----:R-:W-:-:S06]  /*0bf0*/  @!P1 IMAD.WIDE R16, R21, 0x4, R16 ;  /* 0x0000000415109825 */ /* 0x001fcc00078e0210 */
[----:B------:R-:W2:Y:S01]  /*0c00*/  @!P1 LDG.E R17, desc[UR4][R16.64] ;  /* 0x0000000410119981 */ /* 0x000ea2000c1e1900 */
[----:B------:R-:W-:Y:S01]  /*0c10*/  VIADD R7, R7, 0x4 ;  /* 0x0000000407077836 */ /* 0x000fe20000000000 */
[CC--:B---3-5:R-:W-:Y:S02]  /*0c20*/  @!P5 FSETP.GTU.AND P6, PT, R15.reuse, R2.reuse, PT ;  /* 0x000000020f00d20b */ /* 0x0e8fe40003fcc000 */
[----:B------:R-:W-:Y:S02]  /*0c30*/  @!P5 FSETP.GE.AND P4, PT, R15, R2, PT ;  /* 0x000000020f00d20b */ /* 0x000fe40003f86000 */
[----:B------:R-:W-:Y:S02]  /*0c40*/  @!P5 SEL R4, R6, RZ, P6 ;  /* 0x000000ff0604d207 */ /* 0x000fe40003000000 */
[----:B------:R-:W-:Y:S02]  /*0c50*/  @!P5 SEL R19, R5, RZ, !P4 ;  /* 0x000000ff0513d207 */ /* 0x000fe40006000000 */
[----:B------:R-:W-:-:S02]  /*0c60*/  @!P5 PRMT R6, R4, 0x7610, R6 ;  /* 0x000076100406d816 */ /* 0x000fc40000000006 */
[----:B------:R-:W-:Y:S02]  /*0c70*/  @!P5 PRMT R5, R19, 0x7610, R5 ;  /* 0x000076101305d816 */ /* 0x000fe40000000005 */
[CC--:B----4-:R-:W-:Y:S02]  /*0c80*/  @!P3 FSETP.GTU.AND P5, PT, R9.reuse, R2.reuse, PT ;  /* 0x000000020900b20b */ /* 0x0d0fe40003fac000 */
[----:B------:R-:W-:Y:S02]  /*0c90*/  @!P3 FSETP.GE.AND P4, PT, R9, R2, PT ;  /* 0x000000020900b20b */ /* 0x000fe40003f86000 */
[----:B------:R-:W-:Y:S02]  /*0ca0*/  @!P3 SEL R4, R6, RZ, P5 ;  /* 0x000000ff0604b207 */ /* 0x000fe40002800000 */
[----:B------:R-:W-:Y:S02]  /*0cb0*/  @!P3 SEL R8, R5, RZ, !P4 ;  /* 0x000000ff0508b207 */ /* 0x000fe40006000000 */
[----:B------:R-:W-:-:S02]  /*0cc0*/  @!P3 PRMT R6, R4, 0x7610, R6 ;  /* 0x000076100406b816 */ /* 0x000fc40000000006 */
[----:B------:R-:W-:Y:S02]  /*0cd0*/  @!P3 PRMT R5, R8, 0x7610, R5 ;  /* 0x000076100805b816 */ /* 0x000fe40000000005 */
[CC--:B--2---:R-:W-:Y:S02]  /*0ce0*/  @!P2 FSETP.GTU.AND P4, PT, R11.reuse, R2.reuse, PT ;  /* 0x000000020b00a20b */ /* 0x0c4fe40003f8c000 */
[----:B------:R-:W-:Y:S02]  /*0cf0*/  @!P2 FSETP.GE.AND P3, PT, R11, R2, PT ;  /* 0x000000020b00a20b */ /* 0x000fe40003f66000 */
[----:B------:R-:W-:Y:S02]  /*0d00*/  @!P2 SEL R4, R6, RZ, P4 ;  /* 0x000000ff0604a207 */ /* 0x000fe40002000000 */
[----:B------:R-:W-:Y:S02]  /*0d10*/  @!P2 SEL R8, R5, RZ, !P3 ;  /* 0x000000ff0508a207 */ /* 0x000fe40005800000 */
[----:B------:R-:W-:-:S02]  /*0d20*/  @!P2 PRMT R6, R4, 0x7610, R6 ;  /* 0x000076100406a816 */ /* 0x000fc40000000006 */
[----:B------:R-:W-:Y:S02]  /*0d30*/  @!P2 PRMT R5, R8, 0x7610, R5 ;  /* 0x000076100805a816 */ /* 0x000fe40000000005 */
[CC--:B------:R-:W-:Y:S02]  /*0d40*/  @!P1 FSETP.GTU.AND P3, PT, R17.reuse, R2.reuse, PT ;  /* 0x000000021100920b */ /* 0x0c0fe40003f6c000 */
[----:B------:R-:W-:Y:S02]  /*0d50*/  @!P1 FSETP.GE.AND P2, PT, R17, R2, PT ;  /* 0x000000021100920b */ /* 0x000fe40003f46000 */
[----:B------:R-:W-:Y:S02]  /*0d60*/  @!P1 SEL R4, R6, RZ, P3 ;  /* 0x000000ff06049207 */ /* 0x000fe40001800000 */
[----:B------:R-:W-:Y:S02]  /*0d70*/  @!P1 SEL R8, R5, RZ, !P2 ;  /* 0x000000ff05089207 */ /* 0x000fe40005000000 */
[----:B------:R-:W-:-:S02]  /*0d80*/  @!P1 PRMT R6, R4, 0x7610, R6 ;  /* 0x0000761004069816 */ /* 0x000fc40000000006 */
[----:B------:R-:W-:-:S07]  /*0d90*/  @!P1 PRMT R5, R8, 0x7610, R5 ;  /* 0x0000761008059816 */ /* 0x000fce0000000005 */
.L_x_10:
[----:B------:R-:W-:Y:S05]  /*0da0*/  BSYNC.RECONVERGENT B2 ;  /* 0x0000000000027941 */ /* 0x000fea0003800200 */
.L_x_9:
[----:B------:R-:W-:Y:S05]  /*0db0*/  @!P0 BRA `(.L_x_8) ;  /* 0x0000000000c88947 */ /* 0x000fea0003800000 */
[----:B------:R-:W-:Y:S01]  /*0dc0*/  ISETP.NE.AND P1, PT, R18, 0x1, PT ;  /* 0x000000011200780c */ /* 0x000fe20003f25270 */
[----:B------:R-:W-:Y:S01]  /*0dd0*/  BSSY.RECONVERGENT B2, `(.L_x_11) ;  /* 0x0000021000027945 */ /* 0x000fe20003800200 */
[----:B------:R-:W-:-:S04]  /*0de0*/  LOP3.LUT R3, R3, 0x1, RZ, 0xc0, !PT ;  /* 0x0000000103037812 */ /* 0x000fc800078ec0ff */
[----:B------:R-:W-:-:S07]  /*0df0*/  ISETP.NE.U32.AND P0, PT, R3, 0x1, PT ;  /* 0x000000010300780c */ /* 0x000fce0003f05070 */
[----:B------:R-:W-:Y:S06]  /*0e00*/  @!P1 BRA `(.L_x_12) ;  /* 0x0000000000749947 */ /* 0x000fec0003800000 */
[----:B------:R-:W0:Y:S02]  /*0e10*/  LDC.64 R8, c[0x0][0x380] ;  /* 0x0000e000ff087b82 */ /* 0x000e240000000a00 */
[----:B0-----:R-:W-:-:S05]  /*0e20*/  IMAD.WIDE R16, R7, 0x4, R8 ;  /* 0x0000000407107825 */ /* 0x001fca00078e0208 */
[----:B------:R-:W2:Y:S04]  /*0e30*/  LDG.E R3, desc[UR4][R16.64] ;  /* 0x0000000410037981 */ /* 0x000ea8000c1e1900 */
[----:B------:R-:W3:Y:S01]  /*0e40*/  LDG.E R21, desc[UR4][R16.64+0x4] ;  /* 0x0000040410157981 */ /* 0x000ee2000c1e1900 */
[----:B--2---:R-:W-:-:S04]  /*0e50*/  IMAD.WIDE R8, R3, 0x4, R12 ;  /* 0x0000000403087825 */ /* 0x004fc800078e020c */
[----:B---3--:R-:W-:Y:S02]  /*0e60*/  IMAD.WIDE R14, R21, 0x4, R12 ;  /* 0x00000004150e7825 */ /* 0x008fe400078e020c */
[----:B------:R-:W2:Y:S04]  /*0e70*/  LDG.E R8, desc[UR4][R8.64] ;  /* 0x0000000408087981 */ /* 0x000ea8000c1e1900 */
[----:B------:R-:W3:Y:S01]  /*0e80*/  LDG.E R14, desc[UR4][R14.64] ;  /* 0x000000040e0e7981 */ /* 0x000ee2000c1e1900 */
[----:B--2---:R-:W-:Y:S02]  /*0e90*/  ISETP.NE.AND P2, PT, R8, RZ, PT ;  /* 0x000000ff0800720c */ /* 0x004fe40003f45270 */
[----:B---3--:R-:W-:-:S11]  /*0ea0*/  ISETP.NE.AND P4, PT, R14, RZ, PT ;  /* 0x000000ff0e00720c */ /* 0x008fd60003f85270 */
[----:B------:R-:W0:Y:S08]  /*0eb0*/  @!P2 LDC.64 R10, c[0x0][0x398] ;  /* 0x0000e600ff0aab82 */ /* 0x000e300000000a00 */
[----:B------:R-:W1:Y:S01]  /*0ec0*/  @!P4 LDC.64 R18, c[0x0][0x398] ;  /* 0x0000e600ff12cb82 */ /* 0x000e620000000a00 */
[----:B0-----:R-:W-:-:S06]  /*0ed0*/  @!P2 IMAD.WIDE R10, R3, 0x4, R10 ;  /* 0x00000004030aa825 */ /* 0x001fcc00078e020a */
[----:B------:R-:W2:Y:S01]  /*0ee0*/  @!P2 LDG.E R11, desc[UR4][R10.64] ;  /* 0x000000040a0ba981 */ /* 0x000ea2000c1e1900 */
[----:B-1----:R-:W-:-:S06]  /*0ef0*/  @!P4 IMAD.WIDE R16, R21, 0x4, R18 ;  /* 0x000000041510c825 */ /* 0x002fcc00078e0212 */
[----:B------:R-:W3:Y:S01]  /*0f00*/  @!P4 LDG.E R17, desc[UR4][R16.64] ;  /* 0x000000041011c981 */ /* 0x000ee2000c1e1900 */
[----:B------:R-:W-:Y:S01]  /*0f10*/  VIADD R7, R7, 0x2 ;  /* 0x0000000207077836 */ /* 0x000fe20000000000 */
[CC--:B--2--5:R-:W-:Y:S02]  /*0f20*/  @!P2 FSETP.GTU.AND P3, PT, R11.reuse, R2.reuse, PT ;  /* 0x000000020b00a20b */ /* 0x0e4fe40003f6c000 */
[-C--:B------:R-:W-:Y:S02]  /*0f30*/  @!P2 FSETP.GE.AND P1, PT, R11, R2.reuse, PT ;  /* 0x000000020b00a20b */ /* 0x080fe40003f26000 */
[----:B------:R-:W-:Y:S02]  /*0f40*/  @!P2 SEL R3, R6, RZ, P3 ;  /* 0x000000ff0603a207 */ /* 0x000fe40001800000 */
[----:B------:R-:W-:Y:S02]  /*0f50*/  @!P2 SEL R4, R5, RZ, !P1 ;  /* 0x000000ff0504a207 */ /* 0x000fe40004800000 */
[----:B---3--:R-:W-:-:S02]  /*0f60*/  @!P4 FSETP.GTU.AND P3, PT, R17, R2, PT ;  /* 0x000000021100c20b */ /* 0x008fc40003f6c000 */
[----:B------:R-:W-:Y:S02]  /*0f70*/  @!P2 PRMT R6, R3, 0x7610, R6 ;  /* 0x000076100306a816 */ /* 0x000fe40000000006 */
[----:B------:R-:W-:Y:S02]  /*0f80*/  @!P2 PRMT R5, R4, 0x7610, R5 ;  /* 0x000076100405a816 */ /* 0x000fe40000000005 */
[----:B------:R-:W-:Y:S02]  /*0f90*/  @!P4 FSETP.GE.AND P1, PT, R17, R2, PT ;  /* 0x000000021100c20b */ /* 0x000fe40003f26000 */
[----:B------:R-:W-:Y:S02]  /*0fa0*/  @!P4 SEL R3, R6, RZ, P3 ;  /* 0x000000ff0603c207 */ /* 0x000fe40001800000 */
[----:B------:R-:W-:Y:S02]  /*0fb0*/  @!P4 SEL R4, R5, RZ, !P1 ;  /* 0x000000ff0504c207 */ /* 0x000fe40004800000 */
[----:B------:R-:W-:-:S02]  /*0fc0*/  @!P4 PRMT R6, R3, 0x7610, R6 ;  /* 0x000076100306c816 */ /* 0x000fc40000000006 */
[----:B------:R-:W-:-:S07]  /*0fd0*/  @!P4 PRMT R5, R4, 0x7610, R5 ;  /* 0x000076100405c816 */ /* 0x000fce0000000005 */
.L_x_12:
[----:B------:R-:W-:Y:S05]  /*0fe0*/  BSYNC.RECONVERGENT B2 ;  /* 0x0000000000027941 */ /* 0x000fea0003800200 */
.L_x_11:
[----:B------:R-:W-:Y:S05]  /*0ff0*/  @P0 BRA `(.L_x_8) ;  /* 0x0000000000380947 */ /* 0x000fea0003800000 */
[----:B------:R-:W0:Y:S02]  /*1000*/  LDC.64 R8, c[0x0][0x380] ;  /* 0x0000e000ff087b82 */ /* 0x000e240000000a00 */
[----:B0-----:R-:W-:-:S05]  /*1010*/  IMAD.WIDE R8, R7, 0x4, R8 ;  /* 0x0000000407087825 */ /* 0x001fca00078e0208 */
[----:B------:R-:W2:Y:S02]  /*1020*/  LDG.E R3, desc[UR4][R8.64] ;  /* 0x0000000408037981 */ /* 0x000ea4000c1e1900 */
[----:B--2---:R-:W-:-:S06]  /*1030*/  IMAD.WIDE R12, R3, 0x4, R12 ;  /* 0x00000004030c7825 */ /* 0x004fcc00078e020c */
[----:B------:R-:W2:Y:S02]  /*1040*/  LDG.E R12, desc[UR4][R12.64] ;  /* 0x000000040c0c7981 */ /* 0x000ea4000c1e1900 */
[----:B--2---:R-:W-:-:S13]  /*1050*/  ISETP.NE.AND P0, PT, R12, RZ, PT ;  /* 0x000000ff0c00720c */ /* 0x004fda0003f05270 */
[----:B------:R-:W-:Y:S05]  /*1060*/  @P0 BRA `(.L_x_8) ;  /* 0x00000000001c0947 */ /* 0x000fea0003800000 */
[----:B------:R-:W0:Y:S02]  /*1070*/  LDC.64 R8, c[0x0][0x398] ;  /* 0x0000e600ff087b82 */ /* 0x000e240000000a00 */
[----:B0-----:R-:W-:-:S06]  /*1080*/  IMAD.WIDE R8, R3, 0x4, R8 ;  /* 0x0000000403087825 */ /* 0x001fcc00078e0208 */
[----:B------:R-:W2:Y:S02]  /*1090*/  LDG.E R9, desc[UR4][R8.64] ;  /* 0x0000000408097981 */ /* 0x000ea4000c1e1900 */
[CC--:B--2--5:R-:W-:Y:S02]  /*10a0*/  FSETP.GTU.AND P1, PT, R9.reuse, R2.reuse, PT ;  /* 0x000000020900720b */ /* 0x0e4fe40003f2c000 */
[----:B------:R-:W-:Y:S02]  /*10b0*/  FSETP.GE.AND P0, PT, R9, R2, PT ;  /* 0x000000020900720b */ /* 0x000fe40003f06000 */
[----:B------:R-:W-:Y:S02]  /*10c0*/  SEL R6, R6, RZ, P1 ;  /* 0x000000ff06067207 */ /* 0x000fe40000800000 */
[----:B------:R-:W-:-:S09]  /*10d0*/  SEL R5, R5, RZ, !P0 ;  /* 0x000000ff05057207 */ /* 0x000fd20004000000 */
.L_x_8:
[----:B------:R-:W-:Y:S05]  /*10e0*/  BSYNC.RECONVERGENT B1 ;  /* 0x0000000000017941 */ /* 0x000fea0003800200 */
.L_x_7:
[----:B------:R-:W-:Y:S02]  /*10f0*/  LOP3.LUT P0, RZ, R6, 0xff, RZ, 0xc0, !PT ;  /* 0x000000ff06ff7812 */ /* 0x000fe4000780c0ff */
[----:B------:R-:W-:Y:S02]  /*1100*/  LOP3.LUT P1, RZ, R5, 0xff, RZ, 0xc0, !PT ;  /* 0x000000ff05ff7812 */ /* 0x000fe4000782c0ff */
[----:B------:R-:W-:Y:S02]  /*1110*/  PLOP3.LUT P0, PT, P0, PT, PT, 0x8, 0x80 ;  /* 0x000000000080781c */ /* 0x000fe4000070e170 */
[----:B------:R-:W-:-:S13]  /*1120*/  PLOP3.LUT P1, PT, P1, PT, PT, 0x8, 0x80 ;  /* 0x000000000080781c */ /* 0x000fda0000f2e170 */
.L_x_3:
[----:B------:R-:W-:Y:S05]  /*1130*/  BSYNC.RECONVERGENT B0 ;  /* 0x0000000000007941 */ /* 0x000fea0003800200 */
.L_x_2:
[----:B------:R-:W-:Y:S05]  /*1140*/  @P0 BRA `(.L_x_13) ;  /* 0x00000000002c0947 */ /* 0x000fea0003800000 */
[----:B------:R-:W0:Y:S01]  /*1150*/  LDCU.64 UR6, c[0x0][0x3a0] ;  /* 0x00007400ff0677ac */ /* 0x000e220008000a00 */
[----:B-----5:R-:W1:Y:S01]  /*1160*/  LDC.64 R2, c[0x0][0x3b0] ;  /* 0x0000ec00ff027b82 */ /* 0x020e620000000a00 */
[----:B------:R-:W-:Y:S02]  /*1170*/  IMAD.MOV.U32 R6, RZ, RZ, 0xff ;  /* 0x000000ffff067424 */ /* 0x000fe400078e00ff */
[----:B------:R-:W-:Y:S01]  /*1180*/  IMAD.MOV.U32 R7, RZ, RZ, 0x1 ;  /* 0x00000001ff077424 */ /* 0x000fe200078e00ff */
[----:B0-----:R-:W-:-:S04]  /*1190*/  IADD3 R4, P0, PT, R0, UR6, RZ ;  /* 0x0000000600047c10 */ /* 0x001fc8000ff1e0ff */
[----:B------:R-:W-:Y:S02]  /*11a0*/  LEA.HI.X.SX32 R5, R0, UR7, 0x1, P0 ;  /* 0x0000000700057c11 */ /* 0x000fe400080f0eff */
[----:B------:R-:W-:Y:S02]  /*11b0*/  PRMT R0, R6, 0x7610, R0 ;  /* 0x0000761006007816 */ /* 0x000fe40000000000 */
[----:B------:R-:W-:-:S03]  /*11c0*/  PRMT R6, R7, 0x7610, R6 ;  /* 0x0000761007067816 */ /* 0x000fc60000000006 */
[----:B------:R-:W-:Y:S04]  /*11d0*/  STG.E.U8 desc[UR4][R4.64], R0 ;  /* 0x0000000004007986 */ /* 0x000fe8000c101104 */
[----:B-1----:R-:W-:Y:S01]  /*11e0*/  STG.E.U8 desc[UR4][R2.64], R6 ;  /* 0x0000000602007986 */ /* 0x002fe2000c101104 */
[----:B------:R-:W-:Y:S05]  /*11f0*/  EXIT ;  /* 0x000000000000794d */ /* 0x000fea0003800000 */
.L_x_13:
[----:B------:R-:W-:Y:S05]  /*1200*/  @P1 BRA `(.L_x_14) ;  /* 0x0000000000241947 */ /* 0x000fea0003800000 */
[----:B------:R-:W0:Y:S01]  /*1210*/  LDCU.64 UR6, c[0x0][0x3a0] ;  /* 0x00007400ff0677ac */ /* 0x000e220008000a00 */
[----:B------:R-:W1:Y:S01]  /*1220*/  LDC.64 R4, c[0x0][0x3b0] ;  /* 0x0000ec00ff047b82 */ /* 0x000e620000000a00 */
[----:B------:R-:W-:Y:S01]  /*1230*/  IMAD.MOV.U32 R6, RZ, RZ, 0x1 ;  /* 0x00000001ff067424 */ /* 0x000fe200078e00ff */
[----:B0----5:R-:W-:-:S04]  /*1240*/  IADD3 R2, P0, PT, R0, UR6, RZ ;  /* 0x0000000600027c10 */ /* 0x021fc8000ff1e0ff */
[----:B------:R-:W-:Y:S02]  /*1250*/  LEA.HI.X.SX32 R3, R0, UR7, 0x1, P0 ;  /* 0x0000000700037c11 */ /* 0x000fe400080f0eff */
[----:B------:R-:W-:-:S05]  /*1260*/  PRMT R0, R6, 0x7610, R0 ;  /* 0x0000761006007816 */ /* 0x000fca0000000000 */
[----:B------:R-:W-:Y:S04]  /*1270*/  STG.E.U8 desc[UR4][R2.64], R0 ;  /* 0x0000000002007986 */ /* 0x000fe8000c101104 */
[----:B-1----:R-:W-:Y:S01]  /*1280*/  STG.E.U8 desc[UR4][R4.64], R0 ;  /* 0x0000000004007986 */ /* 0x002fe2000c101104 */
[----:B------:R-:W-:Y:S05]  /*1290*/  EXIT ;  /* 0x000000000000794d */ /* 0x000fea0003800000 */
.L_x_14:
[----:B------:R-:W0:Y:S01]  /*12a0*/  LDCU.64 UR6, c[0x0][0x3a0] ;  /* 0x00007400ff0677ac */ /* 0x000e220008000a00 */
[----:B-----5:R-:W1:Y:S01]  /*12b0*/  LDC.64 R2, c[0x0][0x3a8] ;  /* 0x0000ea00ff027b82 */ /* 0x020e620000000a00 */
[----:B------:R-:W-:Y:S01]  /*12c0*/  IMAD.MOV.U32 R4, RZ, RZ, 0x1 ;  /* 0x00000001ff047424 */ /* 0x000fe200078e00ff */
[----:B0-----:R-:W-:-:S04]  /*12d0*/  IADD3 R6, P0, PT, R0, UR6, RZ ;  /* 0x0000000600067c10 */ /* 0x001fc8000ff1e0ff */
[----:B------:R-:W-:Y:S02]  /*12e0*/  LEA.HI.X.SX32 R7, R0, UR7, 0x1, P0 ;  /* 0x0000000700077c11 */ /* 0x000fe400080f0eff */
[----:B------:R-:W-:-:S03]  /*12f0*/  PRMT R0, R4, 0x7610, R0 ;  /* 0x0000761004007816 */ /* 0x000fc60000000000 */
[----:B------:R-:W-:Y:S04]  /*1300*/  STG.E.U8 desc[UR4][R6.64], RZ ;  /* 0x000000ff06007986 */ /* 0x000fe8000c101104 */
[----:B-1----:R-:W-:Y:S01]  /*1310*/  STG.E.U8 desc[UR4][R2.64], R0 ;  /* 0x0000000002007986 */ /* 0x002fe2000c101104 */
[----:B------:R-:W-:Y:S05]  /*1320*/  EXIT ;  /* 0x000000000000794d */ /* 0x000fea0003800000 */
.L_x_15:
        /* <DEDUP_REMOVED lines=13> */
.L_x_27:


//--------------------- .text._Z15random_generatePfP17curandStateXORWOWmi --------------------------
	.section	.text._Z15random_generatePfP17curandStateXORWOWmi,"ax",@progbits
	.align	128
        .global         _Z15random_generatePfP17curandStateXORWOWmi
        .type           _Z15random_generatePfP17curandStateXORWOWmi,@function
        .size           _Z15random_generatePfP17curandStateXORWOWmi,(.L_x_28 - _Z15random_generatePfP17curandStateXORWOWmi)
        .other          _Z15random_generatePfP17curandStateXORWOWmi,@"STO_CUDA_ENTRY STV_DEFAULT"
_Z15random_generatePfP17curandStateXORWOWmi:
.text._Z15random_generatePfP17curandStateXORWOWmi:
        /* <DEDUP_REMOVED lines=10> */
[----:B------:R-:W-:Y:S01]  /*00a0*/  ISETP.NE.AND P0, PT, R0, RZ, PT ;  /* 0x000000ff0000720c */ /* 0x000fe20003f05270 */
[----:B------:R-:W-:Y:S01]  /*00b0*/  BSSY.RECONVERGENT B0, `(.L_x_16) ;  /* 0x00000e8000007945 */ /* 0x000fe20003800200 */
[----:B------:R-:W-:-:S04]  /*00c0*/  SHF.R.S32.HI R10, RZ, 0x1f, R0 ;  /* 0x0000001fff0a7819 */ /* 0x000fc80000011400 */
[----:B------:R-:W2:Y:S01]  /*00d0*/  LDC.64 R8, c[0x0][0x388] ;  /* 0x0000e200ff087b82 */ /* 0x000ea20000000a00 */
[----:B0-----:R-:W-:Y:S02]  /*00e0*/  LOP3.LUT R2, R2, 0xaad26b49, RZ, 0x3c, !PT ;  /* 0xaad26b4902027812 */ /* 0x001fe400078e3cff */
[----:B------:R-:W-:-:S03]  /*00f0*/  LOP3.LUT R4, R3, 0xf7dcefdd, RZ, 0x3c, !PT ;  /* 0xf7dcefdd03047812 */ /* 0x000fc600078e3cff */
[----:B------:R-:W-:Y:S02]  /*0100*/  IMAD R3, R2, 0x4182bed5, RZ ;  /* 0x4182bed502037824 */ /* 0x000fe400078e02ff */
[----:B------:R-:W-:Y:S02]  /*0110*/  IMAD R4, R4, -0x658354e5, RZ ;  /* 0x9a7cab1b04047824 */ /* 0x000fe400078e02ff */
[C---:B------:R-:W-:Y:S02]  /*0120*/  VIADD R7, R3.reuse, 0x75bcd15 ;  /* 0x075bcd1503077836 */ /* 0x040fe40000000000 */
[C---:B------:R-:W-:Y:S01]  /*0130*/  IMAD.IADD R6, R3.reuse, 0x1, R4 ;  /* 0x0000000103067824 */ /* 0x040fe200078e0204 */
[C---:B------:R-:W-:Y:S01]  /*0140*/  LOP3.LUT R2, R4.reuse, 0x5491333, RZ, 0x3c, !PT ;  /* 0x0549133304027812 */ /* 0x040fe200078e3cff */
[----:B------:R-:W-:Y:S01]  /*0150*/  VIADD R5, R4, 0x1f123bb5 ;  /* 0x1f123bb504057836 */ /* 0x000fe20000000000 */
[----:B------:R-:W-:Y:S01]  /*0160*/  LOP3.LUT R4, R3, 0x159a55e5, RZ, 0x3c, !PT ;  /* 0x159a55e503047812 */ /* 0x000fe200078e3cff */
[----:B--2---:R-:W-:-:S04]  /*0170*/  IMAD.WIDE R8, R0, 0x30, R8 ;  /* 0x0000003000087825 */ /* 0x004fc800078e0208 */
[----:B------:R-:W-:Y:S01]  /*0180*/  VIADD R3, R3, 0x583f19 ;  /* 0x00583f1903037836 */ /* 0x000fe20000000000 */
[----:B-1----:R0:W-:Y:S01]  /*0190*/  STG.E.64 desc[UR4][R8.64+0x8], R4 ;  /* 0x0000080408007986 */ /* 0x0021e2000c101b04 */
[----:B------:R-:W-:-:S03]  /*01a0*/  VIADD R6, R6, 0x64f0c9 ;  /* 0x0064f0c906067836 */ /* 0x000fc60000000000 */
[----:B------:R0:W-:Y:S04]  /*01b0*/  STG.E.64 desc[UR4][R8.64+0x10], R2 ;  /* 0x0000100208007986 */ /* 0x0001e8000c101b04 */
[----:B------:R0:W-:Y:S01]  /*01c0*/  STG.E.64 desc[UR4][R8.64], R6 ;  /* 0x0000000608007986 */ /* 0x0001e2000c101b04 */
[----:B------:R-:W-:Y:S05]  /*01d0*/  @!P0 BRA `(.L_x_17) ;  /* 0x0000000c00548947 */ /* 0x000fea0003800000 */
[----:B0-----:R-:W-:Y:S02]  /*01e0*/  IMAD.MOV.U32 R6, RZ, RZ, R10 ;  /* 0x000000ffff067224 */ /* 0x001fe400078e000a */
[----:B------:R-:W-:Y:S02]  /*01f0*/  IMAD.MOV.U32 R12, RZ, RZ, RZ ;  /* 0x000000ffff0c7224 */ /* 0x000fe400078e00ff */
[----:B------:R-:W-:-:S07]  /*0200*/  IMAD.MOV.U32 R13, RZ, RZ, R0 ;  /* 0x000000ffff0d7224 */ /* 0x000fce00078e0000 */
.L_x_23:
[----:B------:R-:W-:Y:S01]  /*0210*/  LOP3.LUT R8, R13, 0x3, RZ, 0xc0, !PT ;  /* 0x000000030d087812 */ /* 0x000fe200078ec0ff */
[----:B------:R-:W-:Y:S03]  /*0220*/  BSSY.RECONVERGENT B1, `(.L_x_18) ;  /* 0x00000ca000017945 */ /* 0x000fe60003800200 */
[----:B------:R-:W-:-:S04]  /*0230*/  ISETP.NE.U32.AND P0, PT, R8, RZ, PT ;  /* 0x000000ff0800720c */ /* 0x000fc80003f05070 */
[----:B------:R-:W-:-:S13]  /*0240*/  ISETP.NE.AND.EX P0, PT, RZ, RZ, PT, P0 ;  /* 0x000000ffff00720c */ /* 0x000fda0003f05300 */
[----:B0-----:R-:W-:Y:S05]  /*0250*/  @!P0 BRA `(.L_x_19) ;  /* 0x0000000c00188947 */ /* 0x001fea0003800000 */
[----:B------:R-:W0:Y:S01]  /*0260*/  LDC.64 R8, c[0x4][RZ] ;  /* 0x01000000ff087b82 */ /* 0x000e220000000a00 */
[----:B------:R-:W-:Y:S02]  /*0270*/  IMAD.MOV.U32 R14, RZ, RZ, RZ ;  /* 0x000000ffff0e7224 */ /* 0x000fe400078e00ff */
[----:B0-----:R-:W-:-:S07]  /*0280*/  IMAD.WIDE.U32 R8, R12, 0xc80, R8 ;  /* 0x00000c800c087825 */ /* 0x001fce00078e0008 */
.L_x_22:
[----:B------:R-:W-:Y:S01]  /*0290*/  IMAD.MOV.U32 R15, RZ, RZ, RZ ;  /* 0x000000ffff0f7224 */ /* 0x000fe200078e00ff */
[----:B0-----:R-:W-:Y:S02]  /*02a0*/  CS2R R2, SRZ ;  /* 0x0000000000027805 */ /* 0x001fe4000001ff00 */
[----:B------:R-:W-:Y:S01]  /*02b0*/  CS2R R4, SRZ ;  /* 0x0000000000047805 */ /* 0x000fe2000001ff00 */
[----:B------:R-:W-:-:S07]  /*02c0*/  IMAD.MOV.U32 R7, RZ, RZ, RZ ;  /* 0x000000ffff077224 */ /* 0x000fce00078e00ff */
.L_x_21:
[----:B------:R-:W0:Y:S02]  /*02d0*/  LDC.64 R10, c[0x0][0x388] ;  /* 0x0000e200ff0a7b82 */ /* 0x000e240000000a00 */
[----:B0-----:R-:W-:-:S04]  /*02e0*/  IMAD.WIDE R10, R0, 0x30, R10 ;  /* 0x00000030000a7825 */ /* 0x001fc800078e020a */
[----:B------:R-:W-:-:S05]  /*02f0*/  IMAD.WIDE.U32 R10, R15, 0x4, R10 ;  /* 0x000000040f0a7825 */ /* 0x000fca00078e000a */
[----:B------:R0:W5:Y:S01]  /*0300*/  LDG.E R16, desc[UR4][R10.64+0x4] ;  /* 0x000004040a107981 */ /* 0x000162000c1e1900 */
[----:B------:R-:W-:-:S07]  /*0310*/  IMAD.MOV.U32 R17, RZ, RZ, RZ ;  /* 0x000000ffff117224 */ /* 0x000fce00078e00ff */
.L_x_20:
[----:B-----5:R-:W-:Y:S01]  /*0320*/  SHF.R.U32.HI R23, RZ, R17, R16 ;  /* 0x00000011ff177219 */ /* 0x020fe20000011610 */
[----:B0-----:R-:W-:-:S03]  /*0330*/  IMAD.SHL.U32 R10, R15, 0x20, RZ ;  /* 0x000000200f0a7824 */ /* 0x001fc600078e00ff */
[----:B------:R-:W-:Y:S01]  /*0340*/  LOP3.LUT R11, R23, 0x1, RZ, 0xc0, !PT ;  /* 0x00000001170b7812 */ /* 0x000fe200078ec0ff */
[----:B------:R-:W-:-:S03]  /*0350*/  IMAD.IADD R10, R10, 0x1, R17 ;  /* 0x000000010a0a7824 */ /* 0x000fc600078e0211 */
[----:B------:R-:W-:Y:S01]  /*0360*/  ISETP.NE.U32.AND P0, PT, R11, 0x1, PT ;  /* 0x000000010b00780c */ /* 0x000fe20003f05070 */
[----:B------:R-:W-:-:S03]  /*0370*/  IMAD R11, R10, 0x5, RZ ;  /* 0x000000050a0b7824 */ /* 0x000fc600078e02ff */
[----:B------:R-:W-:Y:S01]  /*0380*/  R2P PR, R23, 0x7e ;  /* 0x0000007e17007804 */ /* 0x000fe20000000000 */
[----:B------:R-:W-:-:S08]  /*0390*/  IMAD.WIDE.U32 R10, R11, 0x4, R8 ;  /* 0x000000040b0a7825 */ /* 0x000fd000078e0008 */
[----:B------:R-:W2:Y:S04]  /*03a0*/  @!P0 LDG.E R20, desc[UR4][R10.64+0x10] ;  /* 0x000010040a148981 */ /* 0x000ea8000c1e1900 */
[----:B------:R-:W3:Y:S04]  /*03b0*/  @P1 LDG.E R22, desc[UR4][R10.64+0x24] ;  /* 0x000024040a161981 */ /* 0x000ee8000c1e1900 */
[----:B------:R-:W4:Y:S04]  /*03c0*/  @P2 LDG.E R24, desc[UR4][R10.64+0x38] ;  /* 0x000038040a182981 */ /* 0x000f28000c1e1900 */
[----:B------:R-:W4:Y:S04]  /*03d0*/  @P3 LDG.E R26, desc[UR4][R10.64+0x4c] ;  /* 0x00004c040a1a3981 */ /* 0x000f28000c1e1900 */
[----:B------:R-:W4:Y:S04]  /*03e0*/  @P4 LDG.E R28, desc[UR4][R10.64+0x60] ;  /* 0x000060040a1c4981 */ /* 0x000f28000c1e1900 */
[----:B------:R-:W4:Y:S04]  /*03f0*/  @!P0 LDG.E R18, desc[UR4][R10.64] ;  /* 0x000000040a128981 */ /* 0x000f28000c1e1900 */
[----:B------:R-:W4:Y:S04]  /*0400*/  @!P0 LDG.E R19, desc[UR4][R10.64+0x4] ;  /* 0x000004040a138981 */ /* 0x000f28000c1e1900 */
[----:B------:R-:W4:Y:S04]  /*0410*/  @P5 LDG.E R21, desc[UR4][R10.64+0x74] ;  /* 0x000074040a155981 */ /* 0x000f28000c1e1900 */
[----:B------:R-:W4:Y:S04]  /*0420*/  @P1 LDG.E R25, desc[UR4][R10.64+0x20] ;  /* 0x000020040a191981 */ /* 0x000f28000c1e1900 */
[----:B------:R-:W4:Y:S01]  /*0430*/  @P3 LDG.E R27, desc[UR4][R10.64+0x48] ;  /* 0x000048040a1b3981 */ /* 0x000f22000c1e1900 */
[----:B--2---:R-:W-:-:S03]  /*0440*/  @!P0 LOP3.LUT R3, R3, R20, RZ, 0x3c, !PT ;  /* 0x0000001403038212 */ /* 0x004fc600078e3cff */
[----:B------:R-:W2:Y:S01]  /*0450*/  @P1 LDG.E R20, desc[UR4][R10.64+0x14] ;  /* 0x000014040a141981 */ /* 0x000ea2000c1e1900 */
[----:B---3--:R-:W-:-:S03]  /*0460*/  @P1 LOP3.LUT R3, R3, R22, RZ, 0x3c, !PT ;  /* 0x0000001603031212 */ /* 0x008fc600078e3cff */
[----:B------:R-:W3:Y:S01]  /*0470*/  @P1 LDG.E R22, desc[UR4][R10.64+0x1c] ;  /* 0x00001c040a161981 */ /* 0x000ee2000c1e1900 */
[----:B----4-:R-:W-:-:S03]  /*0480*/  @P2 LOP3.LUT R3, R3, R24, RZ, 0x3c, !PT ;  /* 0x0000001803032212 */ /* 0x010fc600078e3cff */
[----:B------:R-:W4:Y:S01]  /*0490*/  @P2 LDG.E R24, desc[UR4][R10.64+0x28] ;  /* 0x000028040a182981 */ /* 0x000f22000c1e1900 */
[----:B------:R-:W-:-:S03]  /*04a0*/  @P3 LOP3.LUT R3, R3, R26, RZ, 0x3c, !PT ;  /* 0x0000001a03033212 */ /* 0x000fc600078e3cff */
[----:B------:R-:W3:Y:S01]  /*04b0*/  @P6 LDG.E R26, desc[UR4][R10.64+0x88] ;  /* 0x000088040a1a6981 */ /* 0x000ee2000c1e1900 */
[----:B------:R-:W-:Y:S02]  /*04c0*/  @P4 LOP3.LUT R3, R3, R28, RZ, 0x3c, !PT ;  /* 0x0000001c03034212 */ /* 0x000fe400078e3cff */
[----:B------:R-:W-:Y:S02]  /*04d0*/  @!P0 LOP3.LUT R7, R7, R18, RZ, 0x3c, !PT ;  /* 0x0000001207078212 */ /* 0x000fe400078e3cff */
[----:B------:R-:W3:Y:S01]  /*04e0*/  @!P0 LDG.E R18, desc[UR4][R10.64+0x8] ;  /* 0x000008040a128981 */ /* 0x000ee2000c1e1900 */
[----:B------:R-:W-:-:S03]  /*04f0*/  @!P0 LOP3.LUT R4, R4, R19, RZ, 0x3c, !PT ;  /* 0x0000001304048212 */ /* 0x000fc600078e3cff */
[----:B------:R-:W3:Y:S01]  /*0500*/  @!P0 LDG.E R19, desc[UR4][R10.64+0xc] ;  /* 0x00000c040a138981 */ /* 0x000ee2000c1e1900 */
[----:B------:R-:W-:-:S03]  /*0510*/  @P5 LOP3.LUT R3, R3, R21, RZ, 0x3c, !PT ;  /* 0x0000001503035212 */ /* 0x000fc600078e3cff */
[----:B------:R-:W3:Y:S01]  /*0520*/  @P1 LDG.E R21, desc[UR4][R10.64+0x18] ;  /* 0x000018040a151981 */ /* 0x000ee2000c1e1900 */
[----:B--2---:R-:W-:-:S03]  /*0530*/  @P1 LOP3.LUT R7, R7, R20, RZ, 0x3c, !PT ;  /* 0x0000001407071212 */ /* 0x004fc600078e3cff */
[----:B------:R-:W2:Y:S01]  /*0540*/  @P3 LDG.E R20, desc[UR4][R10.64+0x3c] ;  /* 0x00003c040a143981 */ /* 0x000ea2000c1e1900 */
[----:B----4-:R-:W-:-:S03]  /*0550*/  @P2 LOP3.LUT R7, R7, R24, RZ, 0x3c, !PT ;  /* 0x0000001807072212 */ /* 0x010fc600078e3cff */
[----:B------:R-:W4:Y:S01]  /*0560*/  @P4 LDG.E R24, desc[UR4][R10.64+0x50] ;  /* 0x000050040a184981 */ /* 0x000f22000c1e1900 */
[----:B---3--:R-:W-:-:S03]  /*0570*/  @!P0 LOP3.LUT R5, R5, R18, RZ, 0x3c, !PT ;  /* 0x0000001205058212 */ /* 0x008fc600078e3cff */
[----:B------:R-:W3:Y:S01]  /*0580*/  @P2 LDG.E R18, desc[UR4][R10.64+0x30] ;  /* 0x000030040a122981 */ /* 0x000ee2000c1e1900 */
[----:B------:R-:W-:-:S03]  /*0590*/  @!P0 LOP3.LUT R2, R2, R19, RZ, 0x3c, !PT ;  /* 0x0000001302028212 */ /* 0x000fc600078e3cff */
[----:B------:R-:W3:Y:S01]  /*05a0*/  @P2 LDG.E R19, desc[UR4][R10.64+0x2c] ;  /* 0x00002c040a132981 */ /* 0x000ee2000c1e1900 */
[----:B------:R-:W-:-:S03]  /*05b0*/  @P1 LOP3.LUT R4, R4, R21, RZ, 0x3c, !PT ;  /* 0x0000001504041212 */ /* 0x000fc600078e3cff */
[----:B------:R-:W3:Y:S01]  /*05c0*/  @P2 LDG.E R21, desc[UR4][R10.64+0x34] ;  /* 0x000034040a152981 */ /* 0x000ee2000c1e1900 */
[----:B------:R-:W-:Y:S02]  /*05d0*/  @P1 LOP3.LUT R5, R5, R22, RZ, 0x3c, !PT ;  /* 0x0000001605051212 */ /* 0x000fe400078e3cff */
[----:B------:R-:W-:Y:S01]  /*05e0*/  @P1 LOP3.LUT R2, R2, R25, RZ, 0x3c, !PT ;  /* 0x0000001902021212 */ /* 0x000fe200078e3cff */
[----:B------:R-:W3:Y:S04]  /*05f0*/  @P3 LDG.E R22, desc[UR4][R10.64+0x44] ;  /* 0x000044040a163981 */ /* 0x000ee8000c1e1900 */
[----:B------:R-:W3:Y:S01]  /*0600*/  @P3 LDG.E R25, desc[UR4][R10.64+0x40] ;  /* 0x000040040a193981 */ /* 0x000ee2000c1e1900 */
[----:B--2---:R-:W-:-:S03]  /*0610*/  @P3 LOP3.LUT R7, R7, R20, RZ, 0x3c, !PT ;  /* 0x0000001407073212 */ /* 0x004fc600078e3cff */
[----:B------:R-:W2:Y:S01]  /*0620*/  @P5 LDG.E R20, desc[UR4][R10.64+0x64] ;  /* 0x000064040a145981 */ /* 0x000ea2000c1e1900 */
[----:B----4-:R-:W-:-:S03]  /*0630*/  @P4 LOP3.LUT R7, R7, R24, RZ, 0x3c, !PT ;  /* 0x0000001807074212 */ /* 0x010fc600078e3cff */
[----:B------:R-:W4:Y:S01]  /*0640*/  @P6 LDG.E R24, desc[UR4][R10.64+0x78] ;  /* 0x000078040a186981 */ /* 0x000f22000c1e1900 */
[----:B---3--:R-:W-:-:S03]  /*0650*/  @P2 LOP3.LUT R5, R5, R18, RZ, 0x3c, !PT ;  /* 0x0000001205052212 */ /* 0x008fc600078e3cff */
[----:B------:R-:W3:Y:S01]  /*0660*/  @P4 LDG.E R18, desc[UR4][R10.64+0x58] ;  /* 0x000058040a124981 */ /* 0x000ee2000c1e1900 */
[----:B------:R-:W-:-:S03]  /*0670*/  @P2 LOP3.LUT R4, R4, R19, RZ, 0x3c, !PT ;  /* 0x0000001304042212 */ /* 0x000fc600078e3cff */
[----:B------:R-:W3:Y:S01]  /*0680*/  @P4 LDG.E R19, desc[UR4][R10.64+0x54] ;  /* 0x000054040a134981 */ /* 0x000ee2000c1e1900 */
[----:B------:R-:W-:-:S03]  /*0690*/  @P2 LOP3.LUT R2, R2, R21, RZ, 0x3c, !PT ;  /* 0x0000001502022212 */ /* 0x000fc600078e3cff */
[----:B------:R-:W3:Y:S01]  /*06a0*/  @P4 LDG.E R21, desc[UR4][R10.64+0x5c] ;  /* 0x00005c040a154981 */ /* 0x000ee2000c1e1900 */
[----:B------:R-:W-:Y:S02]  /*06b0*/  @P3 LOP3.LUT R5, R5, R22, RZ, 0x3c, !PT ;  /* 0x0000001605053212 */ /* 0x000fe400078e3cff */
[----:B------:R-:W-:Y:S01]  /*06c0*/  @P3 LOP3.LUT R2, R2, R27, RZ, 0x3c, !PT ;  /* 0x0000001b02023212 */ /* 0x000fe200078e3cff */
[----:B------:R-:W3:Y:S01]  /*06d0*/  @P5 LDG.E R22, desc[UR4][R10.64+0x6c] ;  /* 0x00006c040a165981 */ /* 0x000ee2000c1e1900 */
[----:B------:R-:W-:-:S03]  /*06e0*/  @P3 LOP3.LUT R4, R4, R25, RZ, 0x3c, !PT ;  /* 0x0000001904043212 */ /* 0x000fc600078e3cff */
[----:B------:R-:W3:Y:S04]  /*06f0*/  @P5 LDG.E R25, desc[UR4][R10.64+0x68] ;  /* 0x000068040a195981 */ /* 0x000ee8000c1e1900 */
[----:B------:R-:W3:Y:S01]  /*0700*/  @P5 LDG.E R27, desc[UR4][R10.64+0x70] ;  /* 0x000070040a1b5981 */ /* 0x000ee2000c1e1900 */
[----:B------:R-:W-:Y:S02]  /*0710*/  LOP3.LUT P0, RZ, R23, 0x80, RZ, 0xc0, !PT ;  /* 0x0000008017ff7812 */ /* 0x000fe4000780c0ff */
[----:B--2---:R-:W-:-:S11]  /*0720*/  @P5 LOP3.LUT R7, R7, R20, RZ, 0x3c, !PT ;  /* 0x0000001407075212 */ /* 0x004fd600078e3cff */
        /* <DEDUP_REMOVED lines=15> */
[----:B------:R-:W-:Y:S02]  /*0820*/  @P6 LOP3.LUT R3, R3, R26, RZ, 0x3c, !PT ;  /* 0x0000001a03036212 */ /* 0x000fe400078e3cff */
[----:B--2---:R-:W-:Y:S02]  /*0830*/  @P0 LOP3.LUT R7, R7, R20, RZ, 0x3c, !PT ;  /* 0x0000001407070212 */ /* 0x004fe400078e3cff */
[----:B----4-:R-:W-:Y:S02]  /*0840*/  @P0 LOP3.LUT R3, R3, R24, RZ, 0x3c, !PT ;  /* 0x0000001803030212 */ /* 0x010fe400078e3cff */
[----:B---3--:R-:W-:Y:S02]  /*0850*/  @P6 LOP3.LUT R5, R5, R18, RZ, 0x3c, !PT ;  /* 0x0000001205056212 */ /* 0x008fe400078e3cff */
[----:B------:R-:W-:Y:S02]  /*0860*/  @P6 LOP3.LUT R4, R4, R19, RZ, 0x3c, !PT ;  /* 0x0000001304046212 */ /* 0x000fe400078e3cff */
[----:B------:R-:W-:-:S02]  /*0870*/  @P6 LOP3.LUT R2, R2, R21, RZ, 0x3c, !PT ;  /* 0x0000001502026212 */ /* 0x000fc400078e3cff */
[----:B------:R-:W-:Y:S02]  /*0880*/  @P0 LOP3.LUT R5, R5, R22, RZ, 0x3c, !PT ;  /* 0x0000001605050212 */ /* 0x000fe400078e3cff */
[----:B------:R-:W-:Y:S02]  /*0890*/  @P0 LOP3.LUT R4, R4, R25, RZ, 0x3c, !PT ;  /* 0x0000001904040212 */ /* 0x000fe400078e3cff */
[----:B------:R-:W-:Y:S02]  /*08a0*/  @P0 LOP3.LUT R2, R2, R27, RZ, 0x3c, !PT ;  /* 0x0000001b02020212 */ /* 0x000fe400078e3cff */
[----:B------:R-:W-:-:S13]  /*08b0*/  R2P PR, R23.B1, 0x7f ;  /* 0x0000007f17007804 */ /* 0x000fda0000001000 */
[----:B------:R-:W2:Y:S04]  /*08c0*/  @P0 LDG.E R18, desc[UR4][R10.64+0xa0] ;  /* 0x0000a0040a120981 */ /* 0x000ea8000c1e1900 */
[----:B------:R-:W3:Y:S04]  /*08d0*/  @P0 LDG.E R20, desc[UR4][R10.64+0xa8] ;  /* 0x0000a8040a140981 */ /* 0x000ee8000c1e1900 */
[----:B------:R-:W4:Y:S04]  /*08e0*/  @P1 LDG.E R22, desc[UR4][R10.64+0xbc] ;  /* 0x0000bc040a161981 */ /* 0x000f28000c1e1900 */
[----:B------:R-:W4:Y:S04]  /*08f0*/  @P1 LDG.E R24, desc[UR4][R10.64+0xc4] ;  /* 0x0000c4040a181981 */ /* 0x000f28000c1e1900 */
[----:B------:R-:W4:Y:S04]  /*0900*/  @P0 LDG.E R19, desc[UR4][R10.64+0xa4] ;  /* 0x0000a4040a130981 */ /* 0x000f28000c1e1900 */
[----:B------:R-:W4:Y:S04]  /*0910*/  @P0 LDG.E R21, desc[UR4][R10.64+0xac] ;  /* 0x0000ac040a150981 */ /* 0x000f28000c1e1900 */
[----:B------:R-:W4:Y:S04]  /*0920*/  @P1 LDG.E R25, desc[UR4][R10.64+0xb8] ;  /* 0x0000b8040a191981 */ /* 0x000f28000c1e1900 */
[----:B------:R-:W4:Y:S04]  /*0930*/  @P2 LDG.E R26, desc[UR4][R10.64+0xc8] ;  /* 0x0000c8040a1a2981 */ /* 0x000f28000c1e1900 */
[----:B------:R-:W4:Y:S04]  /*0940*/  @P1 LDG.E R27, desc[UR4][R10.64+0xc0] ;  /* 0x0000c0040a1b1981 */ /* 0x000f28000c1e1900 */
[----:B------:R-:W4:Y:S01]  /*0950*/  @P3 LDG.E R28, desc[UR4][R10.64+0xec] ;  /* 0x0000ec040a1c3981 */ /* 0x000f22000c1e1900 */
[----:B--2---:R-:W-:-:S03]  /*0960*/  @P0 LOP3.LUT R7, R7, R18, RZ, 0x3c, !PT ;  /* 0x0000001207070212 */ /* 0x004fc600078e3cff */
[----:B------:R-:W2:Y:S01]  /*0970*/  @P0 LDG.E R18, desc[UR4][R10.64+0xb0] ;  /* 0x0000b0040a120981 */ /* 0x000ea2000c1e1900 */
[----:B---3--:R-:W-:-:S03]  /*0980*/  @P0 LOP3.LUT R5, R5, R20, RZ, 0x3c, !PT ;  /* 0x0000001405050212 */ /* 0x008fc600078e3cff */
[----:B------:R-:W3:Y:S01]  /*0990*/  @P1 LDG.E R20, desc[UR4][R10.64+0xb4] ;  /* 0x0000b4040a141981 */ /* 0x000ee2000c1e1900 */
[----:B----4-:R-:W-:-:S03]  /*09a0*/  @P1 LOP3.LUT R5, R5, R22, RZ, 0x3c, !PT ;  /* 0x0000001605051212 */ /* 0x010fc600078e3cff */
[----:B------:R-:W4:Y:S01]  /*09b0*/  @P2 LDG.E R22, desc[UR4][R10.64+0xd8] ;  /* 0x0000d8040a162981 */ /* 0x000f22000c1e1900 */
[----:B------:R-:W-:-:S03]  /*09c0*/  @P0 LOP3.LUT R4, R4, R19, RZ, 0x3c, !PT ;  /* 0x0000001304040212 */ /* 0x000fc600078e3cff */
[----:B------:R-:W4:Y:S01]  /*09d0*/  @P2 LDG.E R19, desc[UR4][R10.64+0xcc] ;  /* 0x0000cc040a132981 */ /* 0x000f22000c1e1900 */
[----:B------:R-:W-:-:S03]  /*09e0*/  @P0 LOP3.LUT R2, R2, R21, RZ, 0x3c, !PT ;  /* 0x0000001502020212 */ /* 0x000fc600078e3cff */
[----:B------:R-:W4:Y:S01]  /*09f0*/  @P2 LDG.E R21, desc[UR4][R10.64+0xd4] ;  /* 0x0000d4040a152981 */ /* 0x000f22000c1e1900 */
[----:B------:R-:W-:-:S03]  /*0a00*/  @P1 LOP3.LUT R4, R4, R25, RZ, 0x3c, !PT ;  /* 0x0000001904041212 */ /* 0x000fc600078e3cff */
[----:B------:R-:W4:Y:S01]  /*0a10*/  @P3 LDG.E R25, desc[UR4][R10.64+0xe8] ;  /* 0x0000e8040a193981 */ /* 0x000f22000c1e1900 */
[----:B--2---:R-:W-:-:S03]  /*0a20*/  @P0 LOP3.LUT R3, R3, R18, RZ, 0x3c, !PT ;  /* 0x0000001203030212 */ /* 0x004fc600078e3cff */
[----:B------:R-:W2:Y:S01]  /*0a30*/  @P4 LDG.E R18, desc[UR4][R10.64+0xf0] ;  /* 0x0000f0040a124981 */ /* 0x000ea2000c1e1900 */
[----:B------:R-:W-:-:S03]  /*0a40*/  @P1 LOP3.LUT R3, R3, R24, RZ, 0x3c, !PT ;  /* 0x0000001803031212 */ /* 0x000fc600078e3cff */
[----:B------:R-:W2:Y:S01]  /*0a50*/  @P3 LDG.E R24, desc[UR4][R10.64+0xdc] ;  /* 0x0000dc040a183981 */ /* 0x000ea2000c1e1900 */
[----:B---3--:R-:W-:-:S03]  /*0a60*/  @P1 LOP3.LUT R7, R7, R20, RZ, 0x3c, !PT ;  /* 0x0000001407071212 */ /* 0x008fc600078e3cff */
[----:B------:R-:W3:Y:S01]  /*0a70*/  @P2 LDG.E R20, desc[UR4][R10.64+0xd0] ;  /* 0x0000d0040a142981 */ /* 0x000ee2000c1e1900 */
[----:B------:R-:W-:Y:S02]  /*0a80*/  LOP3.LUT P0, RZ, R23, 0x8000, RZ, 0xc0, !PT ;  /* 0x0000800017ff7812 */ /* 0x000fe4000780c0ff */
[----:B------:R-:W-:Y:S01]  /*0a90*/  @P2 LOP3.LUT R7, R7, R26, RZ, 0x3c, !PT ;  /* 0x0000001a07072212 */ /* 0x000fe200078e3cff */
[----:B------:R-:W3:Y:S04]  /*0aa0*/  @P3 LDG.E R23, desc[UR4][R10.64+0xe0] ;  /* 0x0000e0040a173981 */ /* 0x000ee8000c1e1900 */
[----:B------:R-:W3:Y:S01]  /*0ab0*/  @P3 LDG.E R26, desc[UR4][R10.64+0xe4] ;  /* 0x0000e4040a1a3981 */ /* 0x000ee2000c1e1900 */
[----:B------:R-:W-:Y:S02]  /*0ac0*/  @P1 LOP3.LUT R2, R2, R27, RZ, 0x3c, !PT ;  /* 0x0000001b02021212 */ /* 0x000fe400078e3cff */
[----:B----4-:R-:W-:-:S02]  /*0ad0*/  @P2 LOP3.LUT R3, R3, R22, RZ, 0x3c, !PT ;  /* 0x0000001603032212 */ /* 0x010fc400078e3cff */
[----:B------:R-:W4:Y:S01]  /*0ae0*/  @P4 LDG.E R22, desc[UR4][R10.64+0x100] ;  /* 0x000100040a164981 */ /* 0x000f22000c1e1900 */
[----:B------:R-:W-:Y:S02]  /*0af0*/  @P2 LOP3.LUT R4, R4, R19, RZ, 0x3c, !PT ;  /* 0x0000001304042212 */ /* 0x000fe400078e3cff */
[----:B------:R-:W-:Y:S01]  /*0b00*/  @P2 LOP3.LUT R2, R2, R21, RZ, 0x3c, !PT ;  /* 0x0000001502022212 */ /* 0x000fe200078e3cff */
[----:B------:R-:W4:Y:S04]  /*0b10*/  @P4 LDG.E R19, desc[UR4][R10.64+0xf4] ;  /* 0x0000f4040a134981 */ /* 0x000f28000c1e1900 */
[----:B------:R-:W4:Y:S01]  /*0b20*/  @P4 LDG.E R21, desc[UR4][R10.64+0xfc] ;  /* 0x0000fc040a154981 */ /* 0x000f22000c1e1900 */
[----:B------:R-:W-:-:S03]  /*0b30*/  @P3 LOP3.LUT R2, R2, R25, RZ, 0x3c, !PT ;  /* 0x0000001902023212 */ /* 0x000fc600078e3cff */
[----:B------:R-:W4:Y:S01]  /*0b40*/  @P5 LDG.E R25, desc[UR4][R10.64+0x110] ;  /* 0x000110040a195981 */ /* 0x000f22000c1e1900 */
[----:B--2---:R-:W-:-:S03]  /*0b50*/  @P3 LOP3.LUT R7, R7, R24, RZ, 0x3c, !PT ;  /* 0x0000001807073212 */ /* 0x004fc600078e3cff */
[----:B------:R-:W2:Y:S01]  /*0b60*/  @P5 LDG.E R24, desc[UR4][R10.64+0x104] ;  /* 0x000104040a185981 */ /* 0x000ea2000c1e1900 */
[----:B---3--:R-:W-:Y:S02]  /*0b70*/  @P2 LOP3.LUT R5, R5, R20, RZ, 0x3c, !PT ;  /* 0x0000001405052212 */ /* 0x008fe400078e3cff */
[----:B------:R-:W-:Y:S01]  /*0b80*/  @P4 LOP3.LUT R7, R7, R18, RZ, 0x3c, !PT ;  /* 0x0000001207074212 */ /* 0x000fe200078e3cff */
[----:B------:R-:W3:Y:S01]  /*0b90*/  @P4 LDG.E R20, desc[UR4][R10.64+0xf8] ;  /* 0x0000f8040a144981 */ /* 0x000ee2000c1e1900 */
[----:B------:R-:W-:-:S03]  /*0ba0*/  @P3 LOP3.LUT R4, R4, R23, RZ, 0x3c, !PT ;  /* 0x0000001704043212 */ /* 0x000fc600078e3cff */
[----:B------:R-:W3:Y:S01]  /*0bb0*/  @P5 LDG.E R18, desc[UR4][R10.64+0x114] ;  /* 0x000114040a125981 */ /* 0x000ee2000c1e1900 */
[----:B------:R-:W-:-:S03]  /*0bc0*/  @P3 LOP3.LUT R5, R5, R26, RZ, 0x3c, !PT ;  /* 0x0000001a05053212 */ /* 0x000fc600078e3cff */
[----:B------:R-:W3:Y:S04]  /*0bd0*/  @P5 LDG.E R23, desc[UR4][R10.64+0x108] ;  /* 0x000108040a175981 */ /* 0x000ee8000c1e1900 */
[----:B------:R-:W3:Y:S01]  /*0be0*/  @P5 LDG.E R26, desc[UR4][R10.64+0x10c] ;  /* 0x00010c040a1a5981 */ /* 0x000ee2000c1e1900 */
[----:B------:R-:W-:Y:S02]  /*0bf0*/  @P3 LOP3.LUT R3, R3, R28, RZ, 0x3c, !PT ;  /* 0x0000001c03033212 */ /* 0x000fe400078e3cff */
[----:B----4-:R-:W-:Y:S01]  /*0c00*/  @P4 LOP3.LUT R4, R4, R19, RZ, 0x3c, !PT ;  /* 0x0000001304044212 */ /* 0x010fe200078e3cff */
[----:B------:R-:W4:Y:S01]  /*0c10*/  @P0 LDG.E R28, desc[UR4][R10.64+0x13c] ;  /* 0x00013c040a1c0981 */ /* 0x000f22000c1e1900 */
[----:B------:R-:W-:Y:S02]  /*0c20*/  @P4 LOP3.LUT R3, R3, R22, RZ, 0x3c, !PT ;  /* 0x0000001603034212 */ /* 0x000fe400078e3cff */
[----:B------:R-:W-:Y:S01]  /*0c30*/  @P4 LOP3.LUT R2, R2, R21, RZ, 0x3c, !PT ;  /* 0x0000001502024212 */ /* 0x000fe200078e3cff */
[----:B------:R-:W4:Y:S04]  /*0c40*/  @P6 LDG.E R19, desc[UR4][R10.64+0x11c] ;  /* 0x00011c040a136981 */ /* 0x000f28000c1e1900 */
[----:B------:R-:W4:Y:S01]  /*0c50*/  @P6 LDG.E R22, desc[UR4][R10.64+0x120] ;  /* 0x000120040a166981 */ /* 0x000f22000c1e1900 */
[----:B------:R-:W-:-:S03]  /*0c60*/  @P5 LOP3.LUT R2, R2, R25, RZ, 0x3c, !PT ;  /* 0x0000001902025212 */ /* 0x000fc600078e3cff */
[----:B------:R-:W4:Y:S04]  /*0c70*/  @P6 LDG.E R21, desc[UR4][R10.64+0x124] ;  /* 0x000124040a156981 */ /* 0x000f28000c1e1900 */
[----:B------:R-:W4:Y:S01]  /*0c80*/  @P0 LDG.E R25, desc[UR4][R10.64+0x138] ;  /* 0x000138040a190981 */ /* 0x000f22000c1e1900 */
[----:B--2---:R-:W-:-:S03]  /*0c90*/  @P5 LOP3.LUT R7, R7, R24, RZ, 0x3c, !PT ;  /* 0x0000001807075212 */ /* 0x004fc600078e3cff */
[----:B------:R-:W2:Y:S01]  /*0ca0*/  @P0 LDG.E R24, desc[UR4][R10.64+0x12c] ;  /* 0x00012c040a180981 */ /* 0x000ea2000c1e1900 */
[----:B---3--:R-:W-:-:S03]  /*0cb0*/  @P4 LOP3.LUT R5, R5, R20, RZ, 0x3c, !PT ;  /* 0x0000001405054212 */ /* 0x008fc600078e3cff */
[----:B------:R-:W3:Y:S01]  /*0cc0*/  @P6 LDG.E R20, desc[UR4][R10.64+0x118] ;  /* 0x000118040a146981 */ /* 0x000ee2000c1e1900 */
[----:B------:R-:W-:-:S03]  /*0cd0*/  @P5 LOP3.LUT R3, R3, R18, RZ, 0x3c, !PT ;  /* 0x0000001203035212 */ /* 0x000fc600078e3cff */
[----:B------:R-:W2:Y:S01]  /*0ce0*/  @P6 LDG.E R18, desc[UR4][R10.64+0x128] ;  /* 0x000128040a126981 */ /* 0x000ea2000c1e1900 */
[----:B------:R-:W-:-:S03]  /*0cf0*/  @P5 LOP3.LUT R4, R4, R23, RZ, 0x3c, !PT ;  /* 0x0000001704045212 */ /* 0x000fc600078e3cff */
[----:B------:R-:W2:Y:S01]  /*0d00*/  @P0 LDG.E R23, desc[UR4][R10.64+0x130] ;  /* 0x000130040a170981 */ /* 0x000ea2000c1e1900 */
[----:B------:R-:W-:-:S03]  /*0d10*/  @P5 LOP3.LUT R5, R5, R26, RZ, 0x3c, !PT ;  /* 0x0000001a05055212 */ /* 0x000fc600078e3cff */
[----:B------:R-:W2:Y:S01]  /*0d20*/  @P0 LDG.E R26, desc[UR4][R10.64+0x134] ;  /* 0x000134040a1a0981 */ /* 0x000ea2000c1e1900 */
[----:B------:R-:W-:-:S05]  /*0d30*/  VIADD R17, R17, 0x10 ;  /* 0x0000001011117836 */ /* 0x000fca0000000000 */
[----:B------:R-:W-:Y:S02]  /*0d40*/  ISETP.NE.AND P1, PT, R17, 0x20, PT ;  /* 0x000000201100780c */ /* 0x000fe40003f25270 */
[----:B----4-:R-:W-:Y:S02]  /*0d50*/  @P6 LOP3.LUT R4, R4, R19, RZ, 0x3c, !PT ;  /* 0x0000001304046212 */ /* 0x010fe400078e3cff */
[----:B------:R-:W-:Y:S02]  /*0d60*/  @P6 LOP3.LUT R5, R5, R22, RZ, 0x3c, !PT ;  /* 0x0000001605056212 */ /* 0x000fe400078e3cff */
[----:B------:R-:W-:-:S04]  /*0d70*/  @P6 LOP3.LUT R2, R2, R21, RZ, 0x3c, !PT ;  /* 0x0000001502026212 */ /* 0x000fc800078e3cff */
[----:B------:R-:W-:Y:S02]  /*0d80*/  @P0 LOP3.LUT R2, R2, R25, RZ, 0x3c, !PT ;  /* 0x0000001902020212 */ /* 0x000fe400078e3cff */
[----:B---3--:R-:W-:Y:S02]  /*0d90*/  @P6 LOP3.LUT R7, R7, R20, RZ, 0x3c, !PT ;  /* 0x0000001407076212 */ /* 0x008fe400078e3cff */
[----:B--2---:R-:W-:Y:S02]  /*0da0*/  @P6 LOP3.LUT R3, R3, R18, RZ, 0x3c, !PT ;  /* 0x0000001203036212 */ /* 0x004fe400078e3cff */
[----:B------:R-:W-:Y:S02]  /*0db0*/  @P0 LOP3.LUT R7, R7, R24, RZ, 0x3c, !PT ;  /* 0x0000001807070212 */ /* 0x000fe400078e3cff */
[----:B------:R-:W-:Y:S02]  /*0dc0*/  @P0 LOP3.LUT R4, R4, R23, RZ, 0x3c, !PT ;  /* 0x0000001704040212 */ /* 0x000fe400078e3cff */
[----:B------:R-:W-:-:S02]  /*0dd0*/  @P0 LOP3.LUT R3, R3, R28, RZ, 0x3c, !PT ;  /* 0x0000001c03030212 */ /* 0x000fc400078e3cff */
[----:B------:R-:W-:Y:S01]  /*0de0*/  @P0 LOP3.LUT R5, R5, R26, RZ, 0x3c, !PT ;  /* 0x0000001a05050212 */ /* 0x000fe200078e3cff */
[----:B------:R-:W-:Y:S06]  /*0df0*/  @P1 BRA `(.L_x_20) ;  /* 0xfffffff400481947 */ /* 0x000fec000383ffff */
[----:B------:R-:W-:-:S05]  /*0e00*/  VIADD R15, R15, 0x1 ;  /* 0x000000010f0f7836 */ /* 0x000fca0000000000 */
[----:B------:R-:W-:-:S13]  /*0e10*/  ISETP.NE.AND P0, PT, R15, 0x5, PT ;  /* 0x000000050f00780c */ /* 0x000fda0003f05270 */
[----:B------:R-:W-:Y:S05]  /*0e20*/  @P0 BRA `(.L_x_21) ;  /* 0xfffffff400280947 */ /* 0x000fea000383ffff */
[----:B------:R-:W0:Y:S01]  /*0e30*/  LDC.64 R10, c[0x0][0x388] ;  /* 0x0000e200ff0a7b82 */ /* 0x000e220000000a00 */
[----:B------:R-:W-:Y:S01]  /*0e40*/  VIADD R14, R14, 0x1 ;  /* 0x000000010e0e7836 */ /* 0x000fe20000000000 */
[----:B------:R-:W-:-:S04]  /*0e50*/  LOP3.LUT R15, R13, 0x3, RZ, 0xc0, !PT ;  /* 0x000000030d0f7812 */ /* 0x000fc800078ec0ff */
[----:B------:R-:W-:Y:S01]  /*0e60*/  ISETP.GE.U32.AND P0, PT, R14, R15, PT ;  /* 0x0000000f0e00720c */ /* 0x000fe20003f06070 */
[----:B0-----:R-:W-:-:S05]  /*0e70*/  IMAD.WIDE R10, R0, 0x30, R10 ;  /* 0x00000030000a7825 */ /* 0x001fca00078e020a */
[----:B------:R0:W-:Y:S04]  /*0e80*/  STG.E desc[UR4][R10.64+0x4], R7 ;  /* 0x000004070a007986 */ /* 0x0001e8000c101904 */
[----:B------:R0:W-:Y:S04]  /*0e90*/  STG.E.64 desc[UR4][R10.64+0x8], R4 ;  /* 0x000008040a007986 */ /* 0x0001e8000c101b04 */
[----:B------:R0:W-:Y:S01]  /*0ea0*/  STG.E.64 desc[UR4][R10.64+0x10], R2 ;  /* 0x000010020a007986 */ /* 0x0001e2000c101b04 */
[----:B------:R-:W-:Y:S05]  /*0eb0*/  @!P0 BRA `(.L_x_22) ;  /* 0xfffffff000f48947 */ /* 0x000fea000383ffff */
.L_x_19:
[----:B------:R-:W-:Y:S05]  /*0ec0*/  BSYNC.RECONVERGENT B1 ;  /* 0x0000000000017941 */ /* 0x000fea0003800200 */
.L_x_18:
[C---:B------:R-:W-:Y:S01]  /*0ed0*/  ISETP.GT.U32.AND P0, PT, R13.reuse, 0x3, PT ;  /* 0x000000030d00780c */ /* 0x040fe20003f04070 */
[----:B------:R-:W-:Y:S01]  /*0ee0*/  VIADD R12, R12, 0x1 ;  /* 0x000000010c0c7836 */ /* 0x000fe20000000000 */
[--C-:B------:R-:W-:Y:S02]  /*0ef0*/  SHF.R.U64 R13, R13, 0x2, R6.reuse ;  /* 0x000000020d0d7819 */ /* 0x100fe40000001206 */
[----:B------:R-:W-:Y:S02]  /*0f00*/  ISETP.GT.U32.AND.EX P0, PT, R6, RZ, PT, P0 ;  /* 0x000000ff0600720c */ /* 0x000fe40003f04100 */
[----:B------:R-:W-:-:S11]  /*0f10*/  SHF.R.U32.HI R6, RZ, 0x2, R6 ;  /* 0x00000002ff067819 */ /* 0x000fd60000011606 */
[----:B------:R-:W-:Y:S05]  /*0f20*/  @P0 BRA `(.L_x_23) ;  /* 0xfffffff000b80947 */ /* 0x000fea000383ffff */
.L_x_17:
[----:B------:R-:W-:Y:S05]  /*0f30*/  BSYNC.RECONVERGENT B0 ;  /* 0x0000000000007941 */ /* 0x000fea0003800200 */
.L_x_16:
[----:B0-----:R-:W0:Y:S01]  /*0f40*/  LDC.64 R10, c[0x0][0x390] ;  /* 0x0000e400ff0a7b82 */ /* 0x001e220000000a00 */
[----:B------:R-:W-:Y:S01]  /*0f50*/  SHF.R.U32.HI R6, RZ, 0x2, R7 ;  /* 0x00000002ff067819 */ /* 0x000fe20000011607 */
[----:B------:R-:W1:Y:S01]  /*0f60*/  LDCU.64 UR6, c[0x0][0x380] ;  /* 0x00007000ff0677ac */ /* 0x000e620008000a00 */
[----:B------:R-:W-:Y:S02]  /*0f70*/  IMAD.MOV.U32 R13, RZ, RZ, R2 ;  /* 0x000000ffff0d7224 */ /* 0x000fe400078e0002 */
[----:B------:R-:W-:Y:S01]  /*0f80*/  LOP3.LUT R6, R6, R7, RZ, 0x3c, !PT ;  /* 0x0000000706067212 */ /* 0x000fe200078e3cff */
[----:B------:R-:W-:Y:S02]  /*0f90*/  IMAD.SHL.U32 R7, R3, 0x10, RZ ;  /* 0x0000001003077824 */ /* 0x000fe400078e00ff */
[----:B------:R-:W2:Y:S01]  /*0fa0*/  LDC.64 R8, c[0x0][0x388] ;  /* 0x0000e200ff087b82 */ /* 0x000ea20000000a00 */
[----:B------:R-:W-:Y:S01]  /*0fb0*/  IMAD.MOV.U32 R14, RZ, RZ, R3 ;  /* 0x000000ffff0e7224 */ /* 0x000fe200078e0003 */
[----:B-1----:R-:W-:-:S02]  /*0fc0*/  LEA R2, P0, R0, UR6, 0x2 ;  /* 0x0000000600027c11 */ /* 0x002fc4000f8010ff */
[----:B0-----:R-:W-:Y:S01]  /*0fd0*/  LOP3.LUT R12, R10, 0xaad26b49, RZ, 0x3c, !PT ;  /* 0xaad26b490a0c7812 */ /* 0x001fe200078e3cff */
[----:B------:R-:W-:Y:S01]  /*0fe0*/  IMAD.SHL.U32 R10, R6, 0x2, RZ ;  /* 0x00000002060a7824 */ /* 0x000fe200078e00ff */
[----:B------:R-:W-:-:S03]  /*0ff0*/  LOP3.LUT R11, R11, 0xf7dcefdd, RZ, 0x3c, !PT ;  /* 0xf7dcefdd0b0b7812 */ /* 0x000fc600078e3cff */
[----:B------:R-:W-:Y:S01]  /*1000*/  IMAD R12, R12, 0x4182bed5, RZ ;  /* 0x4182bed50c0c7824 */ /* 0x000fe200078e02ff */
[----:B------:R-:W-:Y:S01]  /*1010*/  LOP3.LUT R10, R6, R10, R7, 0x96, !PT ;  /* 0x0000000a060a7212 */ /* 0x000fe200078e9607 */
[----:B------:R-:W-:Y:S01]  /*1020*/  IMAD R11, R11, -0x658354e5, RZ ;  /* 0x9a7cab1b0b0b7824 */ /* 0x000fe200078e02ff */
[----:B------:R-:W-:Y:S01]  /*1030*/  SHF.R.S32.HI R7, RZ, 0x1f, R0 ;  /* 0x0000001fff077819 */ /* 0x000fe20000011400 */
[----:B--2---:R-:W-:Y:S01]  /*1040*/  IMAD.WIDE R8, R0, 0x30, R8 ;  /* 0x0000003000087825 */ /* 0x004fe200078e0208 */
[----:B------:R-:W-:Y:S02]  /*1050*/  LOP3.LUT R15, R10, R3, RZ, 0x3c, !PT ;  /* 0x000000030a0f7212 */ /* 0x000fe400078e3cff */
[----:B------:R-:W-:Y:S01]  /*1060*/  LEA.HI.X R3, R0, UR7, R7, 0x2, P0 ;  /* 0x0000000700037c11 */ /* 0x000fe200080f1407 */
[----:B------:R-:W-:Y:S01]  /*1070*/  IMAD.IADD R6, R12, 0x1, R11 ;  /* 0x000000010c067824 */ /* 0x000fe200078e020b */
[----:B------:R-:W-:Y:S01]  /*1080*/  STG.E.64 desc[UR4][R8.64+0x18], RZ ;  /* 0x000018ff08007986 */ /* 0x000fe2000c101b04 */
[----:B------:R-:W-:-:S02]  /*1090*/  IMAD.MOV.U32 R12, RZ, RZ, R5 ;  /* 0x000000ffff0c7224 */ /* 0x000fc400078e0005 */
[----:B------:R-:W-:Y:S01]  /*10a0*/  VIADD R6, R6, 0x6a788e ;  /* 0x006a788e06067836 */ /* 0x000fe20000000000 */
[----:B------:R-:W-:Y:S01]  /*10b0*/  STG.E.64 desc[UR4][R8.64+0x10], R14 ;  /* 0x0000100e08007986 */ /* 0x000fe2000c101b04 */
[----:B------:R-:W-:Y:S02]  /*10c0*/  IMAD.MOV.U32 R10, RZ, RZ, 0x2f800000 ;  /* 0x2f800000ff0a7424 */ /* 0x000fe400078e00ff */
[----:B------:R-:W-:Y:S01]  /*10d0*/  IMAD.IADD R5, R15, 0x1, R6 ;  /* 0x000000010f057824 */ /* 0x000fe200078e0206 */
[----:B------:R-:W-:Y:S01]  /*10e0*/  STG.E.64 desc[UR4][R8.64+0x8], R12 ;  /* 0x0000080c08007986 */ /* 0x000fe2000c101b04 */
[----:B------:R-:W-:-:S03]  /*10f0*/  IMAD.MOV.U32 R7, RZ, RZ, R4 ;  /* 0x000000ffff077224 */ /* 0x000fc600078e0004 */
[----:B------:R-:W-:Y:S01]  /*1100*/  I2FP.F32.U32 R5, R5 ;  /* 0x0000000500057245 */ /* 0x000fe20000201000 */
[----:B------:R-:W-:Y:S04]  /*1110*/  STG.E desc[UR4][R8.64+0x20], RZ ;  /* 0x000020ff08007986 */ /* 0x000fe8000c101904 */
[----:B------:R-:W-:Y:S01]  /*1120*/  FFMA R5, R5, R10, 1.1641532182693481445e-10 ;  /* 0x2f00000005057423 */ /* 0x000fe2000000000a */
[----:B------:R-:W-:Y:S04]  /*1130*/  STG.E.64 desc[UR4][R8.64+0x28], RZ ;  /* 0x000028ff08007986 */ /* 0x000fe8000c101b04 */
[----:B------:R-:W-:Y:S04]  /*1140*/  STG.E.64 desc[UR4][R8.64], R6 ;  /* 0x0000000608007986 */ /* 0x000fe8000c101b04 */
[----:B------:R-:W-:Y:S01]  /*1150*/  STG.E desc[UR4][R2.64], R5 ;  /* 0x0000000502007986 */ /* 0x000fe2000c101904 */
[----:B------:R-:W-:Y:S05]  /*1160*/  EXIT ;  /* 0x000000000000794d */ /* 0x000fea0003800000 */
.L_x_24:
        /* <DEDUP_REMOVED lines=9> */
.L_x_28:


//--------------------- .text._Z11init_kernelPiPfS_i --------------------------
	.section	.text._Z11init_kernelPiPfS_i,"ax",@progbits
	.align	128
        .global         _Z11init_kernelPiPfS_i
        .type           _Z11init_kernelPiPfS_i,@function
        .size           _Z11init_kernelPiPfS_i,(.L_x_29 - _Z11init_kernelPiPfS_i)
        .other          _Z11init_kernelPiPfS_i,@"STO_CUDA_ENTRY STV_DEFAULT"
_Z11init_kernelPiPfS_i:
.text._Z11init_kernelPiPfS_i:
[----:B------:R-:W-:Y:S01]  /*0000*/  LDC R1, c[0x0][0x37c] ;  /* 0x0000df00ff017b82 */ /* 0x000fe20000000800 */
[----:B------:R-:W0:Y:S07]  /*0010*/  S2R R0, SR_TID.X ;  /* 0x0000000000007919 */ /* 0x000e2e0000002100 */
[----:B------:R-:W0:Y:S01]  /*0020*/  S2UR UR4, SR_CTAID.X ;  /* 0x00000000000479c3 */ /* 0x000e220000002500 */
[----:B------:R-:W1:Y:S01]  /*0030*/  LDCU UR5, c[0x0][0x398] ;  /* 0x00007300ff0577ac */ /* 0x000e620008000800 */
[----:B------:R-:W2:Y:S06]  /*0040*/  LDCU.64 UR6, c[0x0][0x358] ;  /* 0x00006b00ff0677ac */ /* 0x000eac0008000a00 */
[----:B------:R-:W0:Y:S02]  /*0050*/  LDC R7, c[0x0][0x360] ;  /* 0x0000d800ff077b82 */ /* 0x000e240000000800 */
[----:B0-----:R-:W-:-:S05]  /*0060*/  IMAD R7, R7, UR4, R0 ;  /* 0x0000000407077c24 */ /* 0x001fca000f8e0200 */
[----:B-1----:R-:W-:-:S04]  /*0070*/  ISETP.GE.AND P0, PT, R7, UR5, PT ;  /* 0x0000000507007c0c */ /* 0x002fc8000bf06270 */
[----:B------:R-:W-:-:S13]  /*0080*/  ISETP.GT.U32.OR P1, PT, R0, 0x3e7, P0 ;  /* 0x000003e70000780c */ /* 0x000fda0000724470 */
[----:B------:R-:W0:Y:S02]  /*0090*/  @!P1 LDC.64 R2, c[0x0][0x390] ;  /* 0x0000e400ff029b82 */ /* 0x000e240000000a00 */
[----:B0-----:R-:W-:-:S06]  /*00a0*/  @!P1 IMAD.WIDE R2, R7, 0x4, R2 ;  /* 0x0000000407029825 */ /* 0x001fcc00078e0202 */
[----:B--2---:R-:W2:Y:S01]  /*00b0*/  @!P1 LDG.E R3, desc[UR6][R2.64] ;  /* 0x0000000602039981 */ /* 0x004ea2000c1e1900 */
[----:B------:R-:W0:Y:S01]  /*00c0*/  S2UR UR5, SR_CgaCtaId ;  /* 0x00000000000579c3 */ /* 0x000e220000008800 */
[----:B------:R-:W-:Y:S02]  /*00d0*/  UMOV UR4, 0x400 ;  /* 0x0000040000047882 */ /* 0x000fe40000000000 */
[----:B0-----:R-:W-:-:S06]  /*00e0*/  ULEA UR4, UR5, UR4, 0x18 ;  /* 0x0000000405047291 */ /* 0x001fcc000f8ec0ff */
[----:B------:R-:W-:-:S05]  /*00f0*/  LEA R0, R0, UR4, 0x2 ;  /* 0x0000000400007c11 */ /* 0x000fca000f8e10ff */
[----:B--2---:R0:W-:Y:S01]  /*0100*/  @!P1 STS [R0], R3 ;  /* 0x0000000300009388 */ /* 0x0041e20000000800 */
[----:B------:R-:W-:Y:S06]  /*0110*/  BAR.SYNC.DEFER_BLOCKING 0x0 ;  /* 0x0000000000007b1d */ /* 0x000fec0000010000 */
[----:B------:R-:W-:Y:S05]  /*0120*/  @P0 EXIT ;  /* 0x000000000000094d */ /* 0x000fea0003800000 */
[----:B------:R-:W-:Y:S01]  /*0130*/  LDS R6, [R0+0x4] ;  /* 0x0000040000067984 */ /* 0x000fe20000000800 */
[----:B0-----:R-:W0:Y:S03]  /*0140*/  LDC.64 R2, c[0x0][0x388] ;  /* 0x0000e200ff027b82 */ /* 0x001e260000000a00 */
[----:B------:R-:W1:Y:S05]  /*0150*/  LDS R9, [R0] ;  /* 0x0000000000097984 */ /* 0x000e6a0000000800 */
[----:B------:R-:W2:Y:S01]  /*0160*/  LDC.64 R4, c[0x0][0x380] ;  /* 0x0000e000ff047b82 */ /* 0x000ea20000000a00 */
[----:B0-----:R-:W-:-:S04]  /*0170*/  IMAD.WIDE R2, R7, 0x4, R2 ;  /* 0x0000000407027825 */ /* 0x001fc800078e0202 */
[----:B--2---:R-:W-:Y:S01]  /*0180*/  IMAD.WIDE R4, R7, 0x4, R4 ;  /* 0x0000000407047825 */ /* 0x004fe200078e0204 */
[----:B-1----:R-:W-:-:S04]  /*0190*/  IADD3 R6, PT, PT, R6, -R9, RZ ;  /* 0x8000000906067210 */ /* 0x002fc80007ffe0ff */
[----:B------:R-:W-:-:S05]  /*01a0*/  I2FP.F32.S32 R9, R6 ;  /* 0x0000000600097245 */ /* 0x000fca0000201400 */
[----:B------:R-:W-:Y:S04]  /*01b0*/  STG.E desc[UR6][R2.64], R9 ;  /* 0x0000000902007986 */ /* 0x000fe8000c101906 */
[----:B------:R-:W-:Y:S01]  /*01c0*/  STG.E desc[UR6][R4.64], RZ ;  /* 0x000000ff04007986 */ /* 0x000fe2000c101906 */
[----:B------:R-:W-:Y:S05]  /*01d0*/  EXIT ;  /* 0x000000000000794d */ /* 0x000fea0003800000 */
.L_x_25:
        /* <DEDUP_REMOVED lines=10> */
.L_x_29:


//--------------------- .nv.global.init           --------------------------
	.section	.nv.global.init,"aw",@progbits
	.align	4
.nv.global.init:
	.type		mrg32k3aM1SubSeq,@object
	.size		mrg32k3aM1SubSeq,(mrg32k3aM2SubSeq - mrg32k3aM1SubSeq)
mrg32k3aM1SubSeq:
        /*0000*/ 	.byte	0x0b, 0xcc, 0xee, 0x04, 0x73, 0x29, 0x8b, 0x6f, 0xf6, 0x53, 0x03, 0xf6, 0x23, 0xf6, 0xea, 0xda
        /* <DEDUP_REMOVED lines=125> */
	.type		mrg32k3aM2SubSeq,@object
	.size		mrg32k3aM2SubSeq,(mrg32k3aM1 - mrg32k3aM2SubSeq)
mrg32k3aM2SubSeq:
        /* <DEDUP_REMOVED lines=126> */
	.type		mrg32k3aM1,@object
	.size		mrg32k3aM1,(mrg32k3aM1Seq - mrg32k3aM1)
mrg32k3aM1:
        /* <DEDUP_REMOVED lines=144> */
	.type		mrg32k3aM1Seq,@object
	.size		mrg32k3aM1Seq,(mrg32k3aM2 - mrg32k3aM1Seq)
mrg32k3aM1Seq:
        /* <DEDUP_REMOVED lines=144> */
	.type		mrg32k3aM2,@object
	.size		mrg32k3aM2,(mrg32k3aM2Seq - mrg32k3aM2)
mrg32k3aM2:
        /* <DEDUP_REMOVED lines=144> */
	.type		mrg32k3aM2Seq,@object
	.size		mrg32k3aM2Seq,(precalc_xorwow_matrix - mrg32k3aM2Seq)
mrg32k3aM2Seq:
        /* <DEDUP_REMOVED lines=144> */
	.type		precalc_xorwow_matrix,@object
	.size		precalc_xorwow_matrix,(precalc_xorwow_offset_matrix - precalc_xorwow_matrix)
precalc_xorwow_matrix:
        /* <DEDUP_REMOVED lines=6400> */
	.type		precalc_xorwow_offset_matrix,@object
	.size		precalc_xorwow_offset_matrix,(.L_1 - precalc_xorwow_offset_matrix)
precalc_xorwow_offset_matrix:
        /* <DEDUP_REMOVED lines=6400> */
.L_1:


//--------------------- .nv.shared.reserved.0     --------------------------
	.section	.nv.shared.reserved.0,"aw",@nobits
	.weak		__nv_reservedSMEM_offset_0_alias
	.size		__nv_reservedSMEM_offset_0_alias, 0, 64
	.other		__nv_reservedSMEM_offset_0_alias,@"STO_CUDA_RESERVED_SHARED STV_DEFAULT"
__nv_reservedSMEM_offset_0_alias:
	.zero		0
	.zero		64


//--------------------- .nv.shared._Z11init_kernelPiPfS_i --------------------------
	.section	.nv.shared._Z11init_kernelPiPfS_i,"aw",@nobits
	.sectionflags	@""
	.align	4
.nv.shared._Z11init_kernelPiPfS_i:
	.zero		5024


//--------------------- .nv.constant0._Z12color_kernelPiPcii --------------------------
	.section	.nv.constant0._Z12color_kernelPiPcii,"a",@progbits
	.sectionflags	@""
	.align	4
.nv.constant0._Z12color_kernelPiPcii:
	.zero		920


//--------------------- .nv.constant0._Z13minmax_kernelPiS_S_PfPcS1_S1_i --------------------------
	.section	.nv.constant0._Z13minmax_kernelPiS_S_PfPcS1_S1_i,"a",@progbits
	.sectionflags	@""
	.align	4
.nv.constant0._Z13minmax_kernelPiS_S_PfPcS1_S1_i:
	.zero		956


//--------------------- .nv.constant0._Z15random_generatePfP17curandStateXORWOWmi --------------------------
	.section	.nv.constant0._Z15random_generatePfP17curandStateXORWOWmi,"a",@progbits
	.sectionflags	@""
	.align	4
.nv.constant0._Z15random_generatePfP17curandStateXORWOWmi:
	.zero		924


//--------------------- .nv.constant0._Z11init_kernelPiPfS_i --------------------------
	.section	.nv.constant0._Z11init_kernelPiPfS_i,"a",@progbits
	.sectionflags	@""
	.align	4
.nv.constant0._Z11init_kernelPiPfS_i:
	.zero		924


//--------------------- SYMBOLS --------------------------

	.type		.nv.reservedSmem.offset0,@object
	.size		.nv.reservedSmem.offset0,0x4
	.type		.nv.reservedSmem.cap,@object
	.size		.nv.reservedSmem.cap,0x4
